	.target	sm_90a

	.elftype	@"ET_EXEC"


//--------------------- .note.nv.tkinfo           --------------------------
	.section	.note.nv.tkinfo,"",@"SHT_NOTE"
	.sectionflags	@"SHF_NOTE_NV_TKINFO"
	.tkinfo
        /*0018*/ 	.word	0x00000002
        /*0030*/ 	.string	""
        /*0030*/ 	.string	"ptxas"
        /*0030*/ 	.string	"Cuda compilation tools, release 13.0, V13.0.88"
        /*0030*/ 	.string	"Build cuda_13.0.r13.0/compiler.36424714_0"
        /*0030*/ 	.string	"-arch sm_90a -m 64 "



//--------------------- .note.nv.cuinfo           --------------------------
	.section	.note.nv.cuinfo,"",@"SHT_NOTE"
	.sectionflags	@"SHF_NOTE_NV_CUINFO"
        /*0018*/ 	.short	0x0002
        /*001a*/ 	.short	0x005a
        /*001c*/ 	.short	0x0082
	.zero		2


//--------------------- .nv.info                  --------------------------
	.section	.nv.info,"",@"SHT_CUDA_INFO"
	.align	4


	//----- nvinfo : EIATTR_REGCOUNT
	.align		4
        /*0000*/ 	.byte	0x04, 0x2f
        /*0002*/ 	.short	(.L_15 - .L_14)
	.align		4
.L_14:
        /*0004*/ 	.word	index@(_ZN7cutlass13device_kernelINS_4gemm6kernel13GemmUniversalIN4cute5tupleIJiiiiEEENS1_10collective13CollectiveMmaINS1_34MainloopSm90TmaGmmaWarpSpecializedILi4ENS5_IJNS4_1CILi2EEENSA_ILi1EEESC_EEENS1_35KernelTmaWarpSpecializedCooperativeEEENS5_IJNSA_ILi256EEESG_NSA_ILi128EEEEEENS_10tfloat32_tENS5_IJlSC_lEEESJ_SK_NS4_8TiledMMAINS4_8MMA_AtomIJNS4_4SM904GMMA30MMA_64x256x8_F32TF32TF32_SS_TNILNSO_7ScaleInE1ELSQ_1EEEEEENS4_6LayoutISD_NS5_IJSC_NSA_ILi0EEESU_EEEEENS5_IJNS4_10UnderscoreESX_SX_EEEEENS4_13SM90_TMA_LOADENS4_14ComposedLayoutINS4_7SwizzleILi3ELi4ELi3EEENS4_18smem_ptr_flag_bitsILi32EEENST_INS5_IJNSA_ILi8EEENSA_ILi32EEEEEENS5_IJS17_SC_EEEEEEEvNS4_8identityENS4_23SM90_TMA_LOAD_MULTICASTES1B_vS1C_EENS_8epilogue10collective6detail29Sm90TmaWarpSpecializedAdapterINS1G_15DefaultEpilogueISJ_SK_SK_NS1F_6thread17LinearCombinationISJ_Li1EffLNS1K_9ScaleType4KindE0ELNS_15FloatRoundStyleE2ESJ_EENS1_15EpilogueDefaultEEEEEvvEEEEvNT_6ParamsE)
        /*0008*/ 	.word	0x000000a8


	//----- nvinfo : EIATTR_FRAME_SIZE
	.align		4
.L_15:
        /*000c*/ 	.byte	0x04, 0x11
        /*000e*/ 	.short	(.L_17 - .L_16)
	.align		4
.L_16:
        /*0010*/ 	.word	index@(_ZN7cutlass13device_kernelINS_4gemm6kernel13GemmUniversalIN4cute5tupleIJiiiiEEENS1_10collective13CollectiveMmaINS1_34MainloopSm90TmaGmmaWarpSpecializedILi4ENS5_IJNS4_1CILi2EEENSA_ILi1EEESC_EEENS1_35KernelTmaWarpSpecializedCooperativeEEENS5_IJNSA_ILi256EEESG_NSA_ILi128EEEEEENS_10tfloat32_tENS5_IJlSC_lEEESJ_SK_NS4_8TiledMMAINS4_8MMA_AtomIJNS4_4SM904GMMA30MMA_64x256x8_F32TF32TF32_SS_TNILNSO_7ScaleInE1ELSQ_1EEEEEENS4_6LayoutISD_NS5_IJSC_NSA_ILi0EEESU_EEEEENS5_IJNS4_10UnderscoreESX_SX_EEEEENS4_13SM90_TMA_LOADENS4_14ComposedLayoutINS4_7SwizzleILi3ELi4ELi3EEENS4_18smem_ptr_flag_bitsILi32EEENST_INS5_IJNSA_ILi8EEENSA_ILi32EEEEEENS5_IJS17_SC_EEEEEEEvNS4_8identityENS4_23SM90_TMA_LOAD_MULTICASTES1B_vS1C_EENS_8epilogue10collective6detail29Sm90TmaWarpSpecializedAdapterINS1G_15DefaultEpilogueISJ_SK_SK_NS1F_6thread17LinearCombinationISJ_Li1EffLNS1K_9ScaleType4KindE0ELNS_15FloatRoundStyleE2ESJ_EENS1_15EpilogueDefaultEEEEEvvEEEEvNT_6ParamsE)
        /*0014*/ 	.word	0x000017d8


	//----- nvinfo : EIATTR_MIN_STACK_SIZE
	.align		4
.L_17:
        /*0018*/ 	.byte	0x04, 0x12
        /*001a*/ 	.short	(.L_19 - .L_18)
	.align		4
.L_18:
        /*001c*/ 	.word	index@(_ZN7cutlass13device_kernelINS_4gemm6kernel13GemmUniversalIN4cute5tupleIJiiiiEEENS1_10collective13CollectiveMmaINS1_34MainloopSm90TmaGmmaWarpSpecializedILi4ENS5_IJNS4_1CILi2EEENSA_ILi1EEESC_EEENS1_35KernelTmaWarpSpecializedCooperativeEEENS5_IJNSA_ILi256EEESG_NSA_ILi128EEEEEENS_10tfloat32_tENS5_IJlSC_lEEESJ_SK_NS4_8TiledMMAINS4_8MMA_AtomIJNS4_4SM904GMMA30MMA_64x256x8_F32TF32TF32_SS_TNILNSO_7ScaleInE1ELSQ_1EEEEEENS4_6LayoutISD_NS5_IJSC_NSA_ILi0EEESU_EEEEENS5_IJNS4_10UnderscoreESX_SX_EEEEENS4_13SM90_TMA_LOADENS4_14ComposedLayoutINS4_7SwizzleILi3ELi4ELi3EEENS4_18smem_ptr_flag_bitsILi32EEENST_INS5_IJNSA_ILi8EEENSA_ILi32EEEEEENS5_IJS17_SC_EEEEEEEvNS4_8identityENS4_23SM90_TMA_LOAD_MULTICASTES1B_vS1C_EENS_8epilogue10collective6detail29Sm90TmaWarpSpecializedAdapterINS1G_15DefaultEpilogueISJ_SK_SK_NS1F_6thread17LinearCombinationISJ_Li1EffLNS1K_9ScaleType4KindE0ELNS_15FloatRoundStyleE2ESJ_EENS1_15EpilogueDefaultEEEEEvvEEEEvNT_6ParamsE)
        /*0020*/ 	.word	0x000017d8
.L_19:


//--------------------- .nv.compat                --------------------------
	.section	.nv.compat,"",@"SHT_CUDA_COMPAT_INFO"
	.align	4
        /*0000*/ 	.byte	0x02, 0x09, 0x01, 0x00, 0x02, 0x02, 0x04, 0x00, 0x02, 0x05, 0x05, 0x00, 0x03, 0x07, 0x01, 0x01
        /*0010*/ 	.byte	0x02, 0x03, 0x01, 0x00, 0x02, 0x06, 0x01, 0x00, 0x04, 0x0b, 0x08, 0x00, 0x00, 0x00, 0x00, 0x00
        /*0020*/ 	.byte	0x00, 0x00, 0x00, 0x00


//--------------------- .nv.info._ZN7cutlass13device_kernelINS_4gemm6kernel13GemmUniversalIN4cute5tupleIJiiiiEEENS1_10collective13CollectiveMmaINS1_34MainloopSm90TmaGmmaWarpSpecializedILi4ENS5_IJNS4_1CILi2EEENSA_ILi1EEESC_EEENS1_35KernelTmaWarpSpecializedCooperativeEEENS5_IJNSA_ILi256EEESG_NSA_ILi128EEEEEENS_10tfloat32_tENS5_IJlSC_lEEESJ_SK_NS4_8TiledMMAINS4_8MMA_AtomIJNS4_4SM904GMMA30MMA_64x256x8_F32TF32TF32_SS_TNILNSO_7ScaleInE1ELSQ_1EEEEEENS4_6LayoutISD_NS5_IJSC_NSA_ILi0EEESU_EEEEENS5_IJNS4_10UnderscoreESX_SX_EEEEENS4_13SM90_TMA_LOADENS4_14ComposedLayoutINS4_7SwizzleILi3ELi4ELi3EEENS4_18smem_ptr_flag_bitsILi32EEENST_INS5_IJNSA_ILi8EEENSA_ILi32EEEEEENS5_IJS17_SC_EEEEEEEvNS4_8identityENS4_23SM90_TMA_LOAD_MULTICASTES1B_vS1C_EENS_8epilogue10collective6detail29Sm90TmaWarpSpecializedAdapterINS1G_15DefaultEpilogueISJ_SK_SK_NS1F_6thread17LinearCombinationISJ_Li1EffLNS1K_9ScaleType4KindE0ELNS_15FloatRoundStyleE2ESJ_EENS1_15EpilogueDefaultEEEEEvvEEEEvNT_6ParamsE --------------------------
	.section	.nv.info._ZN7cutlass13device_kernelINS_4gemm6kernel13GemmUniversalIN4cute5tupleIJiiiiEEENS1_10collective13CollectiveMmaINS1_34MainloopSm90TmaGmmaWarpSpecializedILi4ENS5_IJNS4_1CILi2EEENSA_ILi1EEESC_EEENS1_35KernelTmaWarpSpecializedCooperativeEEENS5_IJNSA_ILi256EEESG_NSA_ILi128EEEEEENS_10tfloat32_tENS5_IJlSC_lEEESJ_SK_NS4_8TiledMMAINS4_8MMA_AtomIJNS4_4SM904GMMA30MMA_64x256x8_F32TF32TF32_SS_TNILNSO_7ScaleInE1ELSQ_1EEEEEENS4_6LayoutISD_NS5_IJSC_NSA_ILi0EEESU_EEEEENS5_IJNS4_10UnderscoreESX_SX_EEEEENS4_13SM90_TMA_LOADENS4_14ComposedLayoutINS4_7SwizzleILi3ELi4ELi3EEENS4_18smem_ptr_flag_bitsILi32EEENST_INS5_IJNSA_ILi8EEENSA_ILi32EEEEEENS5_IJS17_SC_EEEEEEEvNS4_8identityENS4_23SM90_TMA_LOAD_MULTICASTES1B_vS1C_EENS_8epilogue10collective6detail29Sm90TmaWarpSpecializedAdapterINS1G_15DefaultEpilogueISJ_SK_SK_NS1F_6thread17LinearCombinationISJ_Li1EffLNS1K_9ScaleType4KindE0ELNS_15FloatRoundStyleE2ESJ_EENS1_15EpilogueDefaultEEEEEvvEEEEvNT_6ParamsE,"",@"SHT_CUDA_INFO"
	.sectionflags	@""
	.align	4


	//----- nvinfo : EIATTR_CUDA_API_VERSION
	.align		4
        /*0000*/ 	.byte	0x04, 0x37
        /*0002*/ 	.short	(.L_21 - .L_20)
.L_20:
        /*0004*/ 	.word	0x00000082


	//----- nvinfo : EIATTR_KPARAM_INFO
	.align		4
.L_21:
        /*0008*/ 	.byte	0x04, 0x17
        /*000a*/ 	.short	(.L_23 - .L_22)
.L_22:
        /*000c*/ 	.word	0x00000000
        /*0010*/ 	.short	0x0000
        /*0012*/ 	.short	0x0070
        /*0014*/ 	.byte	0x00, 0xf0, 0x01, 0x10


	//----- nvinfo : EIATTR_SPARSE_MMA_MASK
	.align		4
.L_23:
        /*0018*/ 	.byte	0x03, 0x50
        /*001a*/ 	.short	0x0000


	//----- nvinfo : EIATTR_MAXREG_COUNT
	.align		4
        /*001c*/ 	.byte	0x03, 0x1b
        /*001e*/ 	.short	0x00a8


	//----- nvinfo : EIATTR_NUM_BARRIERS
	.align		4
        /*0020*/ 	.byte	0x02, 0x4c
        /*0022*/ 	.byte	0x01
	.zero		1


	//----- nvinfo : EIATTR_EXTERNS
	.align		4
        /*0024*/ 	.byte	0x04, 0x0f
        /*0026*/ 	.short	(.L_25 - .L_24)


	//   ....[0]....
	.align		4
.L_24:
        /*0028*/ 	.word	index@(__assertfail)


	//----- nvinfo : EIATTR_ANNOTATIONS
	.align		4
.L_25:
        /*002c*/ 	.byte	0x04, 0x55
        /*002e*/ 	.short	(.L_27 - .L_26)


	//   ....[0]....
.L_26:
        /*0030*/ 	.word	0x00000001
        /*0034*/ 	.byte	0x00, 0x0a, 0x00, 0x00, 0x01, 0x00, 0x00, 0x00, 0x10, 0x0a, 0x00, 0x00, 0x01, 0x00, 0x00, 0x00
        /* <DEDUP_REMOVED lines=2725> */
        /*aa94*/ 	.byte	0x40, 0x29, 0x03, 0x00, 0x01, 0x00, 0x00, 0x00, 0x60, 0x29, 0x03, 0x00


	//----- nvinfo : EIATTR_MERCURY_ISA_VERSION
	.align		4
.L_27:
        /*aaa0*/ 	.byte	0x03, 0x5f
        /*aaa2*/ 	.short	0x0101


	//----- nvinfo : EIATTR_INT_WARP_WIDE_INSTR_OFFSETS
	.align		4
        /*aaa4*/ 	.byte	0x04, 0x31
        /*aaa6*/ 	.short	(.L_29 - .L_28)


	//   ....[0]....
.L_28:
        /*aaa8*/ 	.word	0x00000580


	//   ....[1]....
        /*aaac*/ 	.word	0x000005a0


	//   ....[2]....
        /*aab0*/ 	.word	0x00000700


	//   ....[3]....
        /*aab4*/ 	.word	0x00020f20


	//----- nvinfo : EIATTR_COOP_GROUP_MASK_REGIDS
	.align		4
.L_29:
        /*aab8*/ 	.byte	0x04, 0x29
        /*aaba*/ 	.short	(.L_31 - .L_30)


	//   ....[0]....
.L_30:
        /*aabc*/ 	.word	0xffffffff


	//   ....[1]....
        /*aac0*/ 	.word	0xffffffff


	//   ....[2]....
        /*aac4*/ 	.word	0xffffffff


	//   ....[3]....
        /*aac8*/ 	.word	0xffffffff


	//   ....[4]....
        /*aacc*/ 	.word	0xffffffff


	//   ....[5]....
        /*aad0*/ 	.word	0xffffffff


	//----- nvinfo : EIATTR_COOP_GROUP_INSTR_OFFSETS
	.align		4
.L_31:
        /*aad4*/ 	.byte	0x04, 0x28
        /*aad6*/ 	.short	(.L_33 - .L_32)


	//   ....[0]....
.L_32:
        /*aad8*/ 	.word	0x00000070


	//   ....[1]....
        /*aadc*/ 	.word	0x00000080


	//   ....[2]....
        /*aae0*/ 	.word	0x000001a0


	//   ....[3]....
        /*aae4*/ 	.word	0x000003d0


	//   ....[4]....
        /*aae8*/ 	.word	0x00000840


	//   ....[5]....
        /*aaec*/ 	.word	0x00001410


	//----- nvinfo : EIATTR_REG_RECONFIG
	.align		4
.L_33:
        /*aaf0*/ 	.byte	0x01, 0x54
	.zero		2


	//----- nvinfo : EIATTR_SYSCALL_OFFSETS
	.align		4
        /*aaf4*/ 	.byte	0x04, 0x46
        /*aaf6*/ 	.short	(.L_35 - .L_34)


	//   ....[0]....
.L_34:
        /*aaf8*/ 	.word	0x000015c0


	//----- nvinfo : EIATTR_MBARRIER_INSTR_OFFSETS
	.align		4
.L_35:
        /*aafc*/ 	.byte	0x04, 0x39
        /*aafe*/ 	.short	(.L_37 - .L_36)


	//   ....[0]....
.L_36:
        /*ab00*/ 	.word	0x00000320
        /*ab04*/ 	.word	0x000000ff
        /*ab08*/ 	.word	0x00000000
        /*ab0c*/ 	.short	0x0100
        /*ab0e*/ 	.byte	0x08
	.zero		1


	//   ....[1]....
        /*ab10*/ 	.word	0x00000330
        /*ab14*/ 	.word	0x000000ff
        /*ab18*/ 	.word	0x00000020
        /*ab1c*/ 	.short	0x0100
        /*ab1e*/ 	.byte	0x08
	.zero		1


	//   ....[2]....
        /*ab20*/ 	.word	0x00000340
        /*ab24*/ 	.word	0x000000ff
        /*ab28*/ 	.word	0x00000008
        /*ab2c*/ 	.short	0x0100
        /*ab2e*/ 	.byte	0x08
	.zero		1


	//   ....[3]....
        /*ab30*/ 	.word	0x00000350
        /*ab34*/ 	.word	0x000000ff
        /*ab38*/ 	.word	0x00000028
        /*ab3c*/ 	.short	0x0100
        /*ab3e*/ 	.byte	0x08
	.zero		1


	//   ....[4]....
        /*ab40*/ 	.word	0x00000360
        /*ab44*/ 	.word	0x000000ff
        /*ab48*/ 	.word	0x00000010
        /*ab4c*/ 	.short	0x0100
        /*ab4e*/ 	.byte	0x08
	.zero		1


	//   ....[5]....
        /*ab50*/ 	.word	0x00000370
        /*ab54*/ 	.word	0x000000ff
        /*ab58*/ 	.word	0x00000030
        /*ab5c*/ 	.short	0x0100
        /*ab5e*/ 	.byte	0x08
	.zero		1


	//   ....[6]....
        /*ab60*/ 	.word	0x00000380
        /*ab64*/ 	.word	0x000000ff
        /*ab68*/ 	.word	0x00000018
        /*ab6c*/ 	.short	0x0100
        /*ab6e*/ 	.byte	0x08
	.zero		1


	//   ....[7]....
        /*ab70*/ 	.word	0x00000390
        /*ab74*/ 	.word	0x000000ff
        /*ab78*/ 	.word	0x00000038
        /*ab7c*/ 	.short	0x0100
        /*ab7e*/ 	.byte	0x08
	.zero		1


	//   ....[8]....
        /*ab80*/ 	.word	0x00000770
        /*ab84*/ 	.word	0x000000ff
        /*ab88*/ 	.word	0x00000050
        /*ab8c*/ 	.short	0x0100
        /*ab8e*/ 	.byte	0x06
	.zero		1


	//   ....[9]....
        /*ab90*/ 	.word	0x000007a0
        /*ab94*/ 	.word	0x000000ff
        /*ab98*/ 	.word	0x00000058
        /*ab9c*/ 	.short	0x0100
        /*ab9e*/ 	.byte	0x06
	.zero		1


	//   ....[10]....
        /*aba0*/ 	.word	0x000016a0
        /*aba4*/ 	.word	0x00000004
        /*aba8*/ 	.word	0x00000000
        /*abac*/ 	.short	0x010a
        /*abae*/ 	.byte	0x3f
	.zero		1


	//   ....[11]....
        /*abb0*/ 	.word	0x000016e0
        /*abb4*/ 	.word	0x00000004
        /*abb8*/ 	.word	0x00000000
        /*abbc*/ 	.short	0x010a
        /*abbe*/ 	.byte	0x3f
	.zero		1


	//   ....[12]....
        /*abc0*/ 	.word	0x00010ce0
        /*abc4*/ 	.word	0x00000003
        /*abc8*/ 	.word	0x00000000
        /*abcc*/ 	.short	0x010a
        /*abce*/ 	.byte	0x3f
	.zero		1


	//   ....[13]....
        /*abd0*/ 	.word	0x00010d20
        /*abd4*/ 	.word	0x00000003
        /*abd8*/ 	.word	0x00000000
        /*abdc*/ 	.short	0x010a
        /*abde*/ 	.byte	0x3f
	.zero		1


	//   ....[14]....
        /*abe0*/ 	.word	0x00020da0
        /*abe4*/ 	.word	0x00000003
        /*abe8*/ 	.word	0x00000000
        /*abec*/ 	.short	0x0101
        /*abee*/ 	.byte	0x3f
	.zero		1


	//   ....[15]....
        /*abf0*/ 	.word	0x00020fb0
        /*abf4*/ 	.word	0x00000000
        /*abf8*/ 	.word	0x00000000
        /*abfc*/ 	.short	0x0101
        /*abfe*/ 	.byte	0x3f
	.zero		1


	//   ....[16]....
        /*ac00*/ 	.word	0x000322a0
        /*ac04*/ 	.word	0x0000000f
        /*ac08*/ 	.word	0x00000020
        /*ac0c*/ 	.short	0x010a
        /*ac0e*/ 	.byte	0x3f
	.zero		1


	//   ....[17]....
        /*ac10*/ 	.word	0x000328d0
        /*ac14*/ 	.word	0x00000002
        /*ac18*/ 	.word	0x00000058
        /*ac1c*/ 	.short	0x0101
        /*ac1e*/ 	.byte	0x3f
	.zero		1


	//   ....[18]....
        /*ac20*/ 	.word	0x00033060
        /*ac24*/ 	.word	0x00000005
        /*ac28*/ 	.word	0x00000000
        /*ac2c*/ 	.short	0x010a
        /*ac2e*/ 	.byte	0x3f
	.zero		1


	//   ....[19]....
        /*ac30*/ 	.word	0x000330f0
        /*ac34*/ 	.word	0x00000005
        /*ac38*/ 	.word	0x00000000
        /*ac3c*/ 	.short	0x010a
        /*ac3e*/ 	.byte	0x3f
	.zero		1


	//   ....[20]....
        /*ac40*/ 	.word	0x00033180
        /*ac44*/ 	.word	0x00000005
        /*ac48*/ 	.word	0x00000000
        /*ac4c*/ 	.short	0x010a
        /*ac4e*/ 	.byte	0x3f
	.zero		1


	//   ....[21]....
        /*ac50*/ 	.word	0x00033210
        /*ac54*/ 	.word	0x00000003
        /*ac58*/ 	.word	0x00000000
        /*ac5c*/ 	.short	0x010a
        /*ac5e*/ 	.byte	0x3f
	.zero		1


	//   ....[22]....
        /*ac60*/ 	.word	0x00033270
        /*ac64*/ 	.word	0x00000004
        /*ac68*/ 	.word	0x00000000
        /*ac6c*/ 	.short	0x010a
        /*ac6e*/ 	.byte	0x3f
	.zero		1


	//   ....[23]....
        /*ac70*/ 	.word	0x000332c0
        /*ac74*/ 	.word	0x00000003
        /*ac78*/ 	.word	0x00000000
        /*ac7c*/ 	.short	0x010a
        /*ac7e*/ 	.byte	0x3f
	.zero		1


	//   ....[24]....
        /*ac80*/ 	.word	0x00033390
        /*ac84*/ 	.word	0x0000000f
        /*ac88*/ 	.word	0x00000020
        /*ac8c*/ 	.short	0x010a
        /*ac8e*/ 	.byte	0x3f
	.zero		1


	//   ....[25]....
        /*ac90*/ 	.word	0x00033460
        /*ac94*/ 	.word	0x00000005
        /*ac98*/ 	.word	0x00000000
        /*ac9c*/ 	.short	0x010a
        /*ac9e*/ 	.byte	0x3f
	.zero		1


	//   ....[26]....
        /*aca0*/ 	.word	0x000334b0
        /*aca4*/ 	.word	0x00000005
        /*aca8*/ 	.word	0x00000000
        /*acac*/ 	.short	0x010a
        /*acae*/ 	.byte	0x3f
	.zero		1


	//   ....[27]....
        /*acb0*/ 	.word	0x00033500
        /*acb4*/ 	.word	0x00000005
        /*acb8*/ 	.word	0x00000000
        /*acbc*/ 	.short	0x010a
        /*acbe*/ 	.byte	0x3f
	.zero		1


	//----- nvinfo : EIATTR_NUM_MBARRIERS
	.align		4
.L_37:
        /*acc0*/ 	.byte	0x03, 0x38
        /*acc2*/ 	.short	0x000a


	//----- nvinfo : EIATTR_EXIT_INSTR_OFFSETS
	.align		4
        /*acc4*/ 	.byte	0x04, 0x1c
        /*acc6*/ 	.short	(.L_39 - .L_38)


	//   ....[0]....
.L_38:
        /*acc8*/ 	.word	0x00000aa0


	//   ....[1]....
        /*accc*/ 	.word	0x00001330


	//   ....[2]....
        /*acd0*/ 	.word	0x00031910


	//   ....[3]....
        /*acd4*/ 	.word	0x00031f30


	//   ....[4]....
        /*acd8*/ 	.word	0x00033260


	//----- nvinfo : EIATTR_MAX_THREADS
	.align		4
.L_39:
        /*acdc*/ 	.byte	0x04, 0x05
        /*acde*/ 	.short	(.L_41 - .L_40)
.L_40:
        /*ace0*/ 	.word	0x00000180
        /*ace4*/ 	.word	0x00000001
        /*ace8*/ 	.word	0x00000001


	//----- nvinfo : EIATTR_CRS_STACK_SIZE
	.align		4
.L_41:
        /*acec*/ 	.byte	0x04, 0x1e
        /*acee*/ 	.short	(.L_43 - .L_42)
.L_42:
        /*acf0*/ 	.word	0x00000000


	//----- nvinfo : EIATTR_CBANK_PARAM_SIZE
	.align		4
.L_43:
        /*acf4*/ 	.byte	0x03, 0x19
        /*acf6*/ 	.short	0x0470


	//----- nvinfo : EIATTR_PARAM_CBANK
	.align		4
        /*acf8*/ 	.byte	0x04, 0x0a
        /*acfa*/ 	.short	(.L_45 - .L_44)
	.align		4
.L_44:
        /*acfc*/ 	.word	index@(.nv.constant0._ZN7cutlass13device_kernelINS_4gemm6kernel13GemmUniversalIN4cute5tupleIJiiiiEEENS1_10collective13CollectiveMmaINS1_34MainloopSm90TmaGmmaWarpSpecializedILi4ENS5_IJNS4_1CILi2EEENSA_ILi1EEESC_EEENS1_35KernelTmaWarpSpecializedCooperativeEEENS5_IJNSA_ILi256EEESG_NSA_ILi128EEEEEENS_10tfloat32_tENS5_IJlSC_lEEESJ_SK_NS4_8TiledMMAINS4_8MMA_AtomIJNS4_4SM904GMMA30MMA_64x256x8_F32TF32TF32_SS_TNILNSO_7ScaleInE1ELSQ_1EEEEEENS4_6LayoutISD_NS5_IJSC_NSA_ILi0EEESU_EEEEENS5_IJNS4_10UnderscoreESX_SX_EEEEENS4_13SM90_TMA_LOADENS4_14ComposedLayoutINS4_7SwizzleILi3ELi4ELi3EEENS4_18smem_ptr_flag_bitsILi32EEENST_INS5_IJNSA_ILi8EEENSA_ILi32EEEEEENS5_IJS17_SC_EEEEEEEvNS4_8identityENS4_23SM90_TMA_LOAD_MULTICASTES1B_vS1C_EENS_8epilogue10collective6detail29Sm90TmaWarpSpecializedAdapterINS1G_15DefaultEpilogueISJ_SK_SK_NS1F_6thread17LinearCombinationISJ_Li1EffLNS1K_9ScaleType4KindE0ELNS_15FloatRoundStyleE2ESJ_EENS1_15EpilogueDefaultEEEEEvvEEEEvNT_6ParamsE)
        /*ad00*/ 	.short	0x0210
        /*ad02*/ 	.short	0x0470


	//----- nvinfo : EIATTR_SW_WAR
	.align		4
.L_45:
        /*ad04*/ 	.byte	0x04, 0x36
        /*ad06*/ 	.short	(.L_47 - .L_46)
.L_46:
        /*ad08*/ 	.word	0x00000008
.L_47:


//--------------------- .nv.callgraph             --------------------------
	.section	.nv.callgraph,"",@"SHT_CUDA_CALLGRAPH"
	.align	4
	.sectionentsize	8
	.align		4
        /*0000*/ 	.word	0x00000000
	.align		4
        /*0004*/ 	.word	0xffffffff
	.align		4
        /*0008*/ 	.word	index@(_ZN7cutlass13device_kernelINS_4gemm6kernel13GemmUniversalIN4cute5tupleIJiiiiEEENS1_10collective13CollectiveMmaINS1_34MainloopSm90TmaGmmaWarpSpecializedILi4ENS5_IJNS4_1CILi2EEENSA_ILi1EEESC_EEENS1_35KernelTmaWarpSpecializedCooperativeEEENS5_IJNSA_ILi256EEESG_NSA_ILi128EEEEEENS_10tfloat32_tENS5_IJlSC_lEEESJ_SK_NS4_8TiledMMAINS4_8MMA_AtomIJNS4_4SM904GMMA30MMA_64x256x8_F32TF32TF32_SS_TNILNSO_7ScaleInE1ELSQ_1EEEEEENS4_6LayoutISD_NS5_IJSC_NSA_ILi0EEESU_EEEEENS5_IJNS4_10UnderscoreESX_SX_EEEEENS4_13SM90_TMA_LOADENS4_14ComposedLayoutINS4_7SwizzleILi3ELi4ELi3EEENS4_18smem_ptr_flag_bitsILi32EEENST_INS5_IJNSA_ILi8EEENSA_ILi32EEEEEENS5_IJS17_SC_EEEEEEEvNS4_8identityENS4_23SM90_TMA_LOAD_MULTICASTES1B_vS1C_EENS_8epilogue10collective6detail29Sm90TmaWarpSpecializedAdapterINS1G_15DefaultEpilogueISJ_SK_SK_NS1F_6thread17LinearCombinationISJ_Li1EffLNS1K_9ScaleType4KindE0ELNS_15FloatRoundStyleE2ESJ_EENS1_15EpilogueDefaultEEEEEvvEEEEvNT_6ParamsE)
	.align		4
        /*000c*/ 	.word	index@(__assertfail)
	.align		4
        /*0010*/ 	.word	0x00000000
	.align		4
        /*0014*/ 	.word	0xfffffffe
	.align		4
        /*0018*/ 	.word	0x00000000
	.align		4
        /*001c*/ 	.word	0xfffffffd
	.align		4
        /*0020*/ 	.word	0x00000000
	.align		4
        /*0024*/ 	.word	0xfffffffc


//--------------------- .nv.constant4             --------------------------
	.section	.nv.constant4,"a",@progbits
	.align	8
	.align		8
.nv.constant4:
        /*0000*/ 	.dword	__assertfail
	.align		8
        /*0008*/ 	.dword	__unnamed_1
	.align		8
        /*0010*/ 	.dword	_ZN39_INTERNAL_03143925_4_k_cu_a64c57b4_71814cuda3std3__45__cpo5beginE
	.align		8
        /*0018*/ 	.dword	_ZN39_INTERNAL_03143925_4_k_cu_a64c57b4_71814cuda3std3__45__cpo3endE
	.align		8
        /*0020*/ 	.dword	_ZN39_INTERNAL_03143925_4_k_cu_a64c57b4_71814cuda3std3__45__cpo6cbeginE
	.align		8
        /*0028*/ 	.dword	_ZN39_INTERNAL_03143925_4_k_cu_a64c57b4_71814cuda3std3__45__cpo4cendE
	.align		8
        /*0030*/ 	.dword	_ZN39_INTERNAL_03143925_4_k_cu_a64c57b4_71814cuda3std3__441_GLOBAL__N__03143925_4_k_cu_a64c57b4_71816ignoreE
	.align		8
        /*0038*/ 	.dword	_ZN39_INTERNAL_03143925_4_k_cu_a64c57b4_71814cuda3std3__419piecewise_constructE
	.align		8
        /*0040*/ 	.dword	_ZN39_INTERNAL_03143925_4_k_cu_a64c57b4_71814cuda3std3__48in_placeE
	.align		8
        /*0048*/ 	.dword	_ZN39_INTERNAL_03143925_4_k_cu_a64c57b4_71814cuda3std6ranges3__45__cpo4swapE
	.align		8
        /*0050*/ 	.dword	_ZN39_INTERNAL_03143925_4_k_cu_a64c57b4_71814cuda3std6ranges3__45__cpo9iter_moveE
	.align		8
        /*0058*/ 	.dword	_ZN39_INTERNAL_03143925_4_k_cu_a64c57b4_71814cute7productE
	.align		8
        /*0060*/ 	.dword	_ZN39_INTERNAL_03143925_4_k_cu_a64c57b4_71814cute1_E
	.align		8
        /*0068*/ 	.dword	$str$22
	.align		8
        /*0070*/ 	.dword	$str$23


//--------------------- .text._ZN7cutlass13device_kernelINS_4gemm6kernel13GemmUniversalIN4cute5tupleIJiiiiEEENS1_10collective13CollectiveMmaINS1_34MainloopSm90TmaGmmaWarpSpecializedILi4ENS5_IJNS4_1CILi2EEENSA_ILi1EEESC_EEENS1_35KernelTmaWarpSpecializedCooperativeEEENS5_IJNSA_ILi256EEESG_NSA_ILi128EEEEEENS_10tfloat32_tENS5_IJlSC_lEEESJ_SK_NS4_8TiledMMAINS4_8MMA_AtomIJNS4_4SM904GMMA30MMA_64x256x8_F32TF32TF32_SS_TNILNSO_7ScaleInE1ELSQ_1EEEEEENS4_6LayoutISD_NS5_IJSC_NSA_ILi0EEESU_EEEEENS5_IJNS4_10UnderscoreESX_SX_EEEEENS4_13SM90_TMA_LOADENS4_14ComposedLayoutINS4_7SwizzleILi3ELi4ELi3EEENS4_18smem_ptr_flag_bitsILi32EEENST_INS5_IJNSA_ILi8EEENSA_ILi32EEEEEENS5_IJS17_SC_EEEEEEEvNS4_8identityENS4_23SM90_TMA_LOAD_MULTICASTES1B_vS1C_EENS_8epilogue10collective6detail29Sm90TmaWarpSpecializedAdapterINS1G_15DefaultEpilogueISJ_SK_SK_NS1F_6thread17LinearCombinationISJ_Li1EffLNS1K_9ScaleType4KindE0ELNS_15FloatRoundStyleE2ESJ_EENS1_15EpilogueDefaultEEEEEvvEEEEvNT_6ParamsE --------------------------
	.section	.text._ZN7cutlass13device_kernelINS_4gemm6kernel13GemmUniversalIN4cute5tupleIJiiiiEEENS1_10collective13CollectiveMmaINS1_34MainloopSm90TmaGmmaWarpSpecializedILi4ENS5_IJNS4_1CILi2EEENSA_ILi1EEESC_EEENS1_35KernelTmaWarpSpecializedCooperativeEEENS5_IJNSA_ILi256EEESG_NSA_ILi128EEEEEENS_10tfloat32_tENS5_IJlSC_lEEESJ_SK_NS4_8TiledMMAINS4_8MMA_AtomIJNS4_4SM904GMMA30MMA_64x256x8_F32TF32TF32_SS_TNILNSO_7ScaleInE1ELSQ_1EEEEEENS4_6LayoutISD_NS5_IJSC_NSA_ILi0EEESU_EEEEENS5_IJNS4_10UnderscoreESX_SX_EEEEENS4_13SM90_TMA_LOADENS4_14ComposedLayoutINS4_7SwizzleILi3ELi4ELi3EEENS4_18smem_ptr_flag_bitsILi32EEENST_INS5_IJNSA_ILi8EEENSA_ILi32EEEEEENS5_IJS17_SC_EEEEEEEvNS4_8identityENS4_23SM90_TMA_LOAD_MULTICASTES1B_vS1C_EENS_8epilogue10collective6detail29Sm90TmaWarpSpecializedAdapterINS1G_15DefaultEpilogueISJ_SK_SK_NS1F_6thread17LinearCombinationISJ_Li1EffLNS1K_9ScaleType4KindE0ELNS_15FloatRoundStyleE2ESJ_EENS1_15EpilogueDefaultEEEEEvvEEEEvNT_6ParamsE,"ax",@progbits
	.align	128
.text._ZN7cutlass13device_kernelINS_4gemm6kernel13GemmUniversalIN4cute5tupleIJiiiiEEENS1_10collective13CollectiveMmaINS1_34MainloopSm90TmaGmmaWarpSpecializedILi4ENS5_IJNS4_1CILi2EEENSA_ILi1EEESC_EEENS1_35KernelTmaWarpSpecializedCooperativeEEENS5_IJNSA_ILi256EEESG_NSA_ILi128EEEEEENS_10tfloat32_tENS5_IJlSC_lEEESJ_SK_NS4_8TiledMMAINS4_8MMA_AtomIJNS4_4SM904GMMA30MMA_64x256x8_F32TF32TF32_SS_TNILNSO_7ScaleInE1ELSQ_1EEEEEENS4_6LayoutISD_NS5_IJSC_NSA_ILi0EEESU_EEEEENS5_IJNS4_10UnderscoreESX_SX_EEEEENS4_13SM90_TMA_LOADENS4_14ComposedLayoutINS4_7SwizzleILi3ELi4ELi3EEENS4_18smem_ptr_flag_bitsILi32EEENST_INS5_IJNSA_ILi8EEENSA_ILi32EEEEEENS5_IJS17_SC_EEEEEEEvNS4_8identityENS4_23SM90_TMA_LOAD_MULTICASTES1B_vS1C_EENS_8epilogue10collective6detail29Sm90TmaWarpSpecializedAdapterINS1G_15DefaultEpilogueISJ_SK_SK_NS1F_6thread17LinearCombinationISJ_Li1EffLNS1K_9ScaleType4KindE0ELNS_15FloatRoundStyleE2ESJ_EENS1_15EpilogueDefaultEEEEEvvEEEEvNT_6ParamsE:
        .type           _ZN7cutlass13device_kernelINS_4gemm6kernel13GemmUniversalIN4cute5tupleIJiiiiEEENS1_10collective13CollectiveMmaINS1_34MainloopSm90TmaGmmaWarpSpecializedILi4ENS5_IJNS4_1CILi2EEENSA_ILi1EEESC_EEENS1_35KernelTmaWarpSpecializedCooperativeEEENS5_IJNSA_ILi256EEESG_NSA_ILi128EEEEEENS_10tfloat32_tENS5_IJlSC_lEEESJ_SK_NS4_8TiledMMAINS4_8MMA_AtomIJNS4_4SM904GMMA30MMA_64x256x8_F32TF32TF32_SS_TNILNSO_7ScaleInE1ELSQ_1EEEEEENS4_6LayoutISD_NS5_IJSC_NSA_ILi0EEESU_EEEEENS5_IJNS4_10UnderscoreESX_SX_EEEEENS4_13SM90_TMA_LOADENS4_14ComposedLayoutINS4_7SwizzleILi3ELi4ELi3EEENS4_18smem_ptr_flag_bitsILi32EEENST_INS5_IJNSA_ILi8EEENSA_ILi32EEEEEENS5_IJS17_SC_EEEEEEEvNS4_8identityENS4_23SM90_TMA_LOAD_MULTICASTES1B_vS1C_EENS_8epilogue10collective6detail29Sm90TmaWarpSpecializedAdapterINS1G_15DefaultEpilogueISJ_SK_SK_NS1F_6thread17LinearCombinationISJ_Li1EffLNS1K_9ScaleType4KindE0ELNS_15FloatRoundStyleE2ESJ_EENS1_15EpilogueDefaultEEEEEvvEEEEvNT_6ParamsE,@function
        .size           _ZN7cutlass13device_kernelINS_4gemm6kernel13GemmUniversalIN4cute5tupleIJiiiiEEENS1_10collective13CollectiveMmaINS1_34MainloopSm90TmaGmmaWarpSpecializedILi4ENS5_IJNS4_1CILi2EEENSA_ILi1EEESC_EEENS1_35KernelTmaWarpSpecializedCooperativeEEENS5_IJNSA_ILi256EEESG_NSA_ILi128EEEEEENS_10tfloat32_tENS5_IJlSC_lEEESJ_SK_NS4_8TiledMMAINS4_8MMA_AtomIJNS4_4SM904GMMA30MMA_64x256x8_F32TF32TF32_SS_TNILNSO_7ScaleInE1ELSQ_1EEEEEENS4_6LayoutISD_NS5_IJSC_NSA_ILi0EEESU_EEEEENS5_IJNS4_10UnderscoreESX_SX_EEEEENS4_13SM90_TMA_LOADENS4_14ComposedLayoutINS4_7SwizzleILi3ELi4ELi3EEENS4_18smem_ptr_flag_bitsILi32EEENST_INS5_IJNSA_ILi8EEENSA_ILi32EEEEEENS5_IJS17_SC_EEEEEEEvNS4_8identityENS4_23SM90_TMA_LOAD_MULTICASTES1B_vS1C_EENS_8epilogue10collective6detail29Sm90TmaWarpSpecializedAdapterINS1G_15DefaultEpilogueISJ_SK_SK_NS1F_6thread17LinearCombinationISJ_Li1EffLNS1K_9ScaleType4KindE0ELNS_15FloatRoundStyleE2ESJ_EENS1_15EpilogueDefaultEEEEEvvEEEEvNT_6ParamsE,(.L_x_579 - _ZN7cutlass13device_kernelINS_4gemm6kernel13GemmUniversalIN4cute5tupleIJiiiiEEENS1_10collective13CollectiveMmaINS1_34MainloopSm90TmaGmmaWarpSpecializedILi4ENS5_IJNS4_1CILi2EEENSA_ILi1EEESC_EEENS1_35KernelTmaWarpSpecializedCooperativeEEENS5_IJNSA_ILi256EEESG_NSA_ILi128EEEEEENS_10tfloat32_tENS5_IJlSC_lEEESJ_SK_NS4_8TiledMMAINS4_8MMA_AtomIJNS4_4SM904GMMA30MMA_64x256x8_F32TF32TF32_SS_TNILNSO_7ScaleInE1ELSQ_1EEEEEENS4_6LayoutISD_NS5_IJSC_NSA_ILi0EEESU_EEEEENS5_IJNS4_10UnderscoreESX_SX_EEEEENS4_13SM90_TMA_LOADENS4_14ComposedLayoutINS4_7SwizzleILi3ELi4ELi3EEENS4_18smem_ptr_flag_bitsILi32EEENST_INS5_IJNSA_ILi8EEENSA_ILi32EEEEEENS5_IJS17_SC_EEEEEEEvNS4_8identityENS4_23SM90_TMA_LOAD_MULTICASTES1B_vS1C_EENS_8epilogue10collective6detail29Sm90TmaWarpSpecializedAdapterINS1G_15DefaultEpilogueISJ_SK_SK_NS1F_6thread17LinearCombinationISJ_Li1EffLNS1K_9ScaleType4KindE0ELNS_15FloatRoundStyleE2ESJ_EENS1_15EpilogueDefaultEEEEEvvEEEEvNT_6ParamsE)
        .other          _ZN7cutlass13device_kernelINS_4gemm6kernel13GemmUniversalIN4cute5tupleIJiiiiEEENS1_10collective13CollectiveMmaINS1_34MainloopSm90TmaGmmaWarpSpecializedILi4ENS5_IJNS4_1CILi2EEENSA_ILi1EEESC_EEENS1_35KernelTmaWarpSpecializedCooperativeEEENS5_IJNSA_ILi256EEESG_NSA_ILi128EEEEEENS_10tfloat32_tENS5_IJlSC_lEEESJ_SK_NS4_8TiledMMAINS4_8MMA_AtomIJNS4_4SM904GMMA30MMA_64x256x8_F32TF32TF32_SS_TNILNSO_7ScaleInE1ELSQ_1EEEEEENS4_6LayoutISD_NS5_IJSC_NSA_ILi0EEESU_EEEEENS5_IJNS4_10UnderscoreESX_SX_EEEEENS4_13SM90_TMA_LOADENS4_14ComposedLayoutINS4_7SwizzleILi3ELi4ELi3EEENS4_18smem_ptr_flag_bitsILi32EEENST_INS5_IJNSA_ILi8EEENSA_ILi32EEEEEENS5_IJS17_SC_EEEEEEEvNS4_8identityENS4_23SM90_TMA_LOAD_MULTICASTES1B_vS1C_EENS_8epilogue10collective6detail29Sm90TmaWarpSpecializedAdapterINS1G_15DefaultEpilogueISJ_SK_SK_NS1F_6thread17LinearCombinationISJ_Li1EffLNS1K_9ScaleType4KindE0ELNS_15FloatRoundStyleE2ESJ_EENS1_15EpilogueDefaultEEEEEvvEEEEvNT_6ParamsE,@"STO_CUDA_ENTRY STV_DEFAULT"
_ZN7cutlass13device_kernelINS_4gemm6kernel13GemmUniversalIN4cute5tupleIJiiiiEEENS1_10collective13CollectiveMmaINS1_34MainloopSm90TmaGmmaWarpSpecializedILi4ENS5_IJNS4_1CILi2EEENSA_ILi1EEESC_EEENS1_35KernelTmaWarpSpecializedCooperativeEEENS5_IJNSA_ILi256EEESG_NSA_ILi128EEEEEENS_10tfloat32_tENS5_IJlSC_lEEESJ_SK_NS4_8TiledMMAINS4_8MMA_AtomIJNS4_4SM904GMMA30MMA_64x256x8_F32TF32TF32_SS_TNILNSO_7ScaleInE1ELSQ_1EEEEEENS4_6LayoutISD_NS5_IJSC_NSA_ILi0EEESU_EEEEENS5_IJNS4_10UnderscoreESX_SX_EEEEENS4_13SM90_TMA_LOADENS4_14ComposedLayoutINS4_7SwizzleILi3ELi4ELi3EEENS4_18smem_ptr_flag_bitsILi32EEENST_INS5_IJNSA_ILi8EEENSA_ILi32EEEEEENS5_IJS17_SC_EEEEEEEvNS4_8identityENS4_23SM90_TMA_LOAD_MULTICASTES1B_vS1C_EENS_8epilogue10collective6detail29Sm90TmaWarpSpecializedAdapterINS1G_15DefaultEpilogueISJ_SK_SK_NS1F_6thread17LinearCombinationISJ_Li1EffLNS1K_9ScaleType4KindE0ELNS_15FloatRoundStyleE2ESJ_EENS1_15EpilogueDefaultEEEEEvvEEEEvNT_6ParamsE:
[----:B------:R-:W0:Y:S02]  /*0000*/  LDC R1, c[0x0][0x28] ;  /* 0x00000a00ff017b82 */ /* 0x000e240000000800 */
[----:B0-----:R-:W-:Y:S01]  /*0010*/  VIADD R1, R1, 0xffffe828 ;  /* 0xffffe82801017836 */ /* 0x001fe20000000000 */
[----:B------:R-:W0:Y:S01]  /*0020*/  S2R R4, SR_TID.X ;  /* 0x0000000000047919 */ /* 0x000e220000002100 */
[----:B------:R-:W-:Y:S01]  /*0030*/  ELECT P0, URZ, PT ;  /* 0x00000000003f782f */ /* 0x000fe20003800000 */
[----:B------:R-:W-:Y:S01]  /*0040*/  BSSY B0, `(.L_x_0) ;  /* 0x0000015000007945 */ /* 0x000fe20003800000 */
[--C-:B0-----:R-:W-:Y:S02]  /*0050*/  SHF.R.U32.HI R0, RZ, 0x5, R4.reuse ;  /* 0x00000005ff007819 */ /* 0x101fe40000011604 */
[----:B------:R-:W-:-:S03]  /*0060*/  SHF.R.U32.HI R2, RZ, 0x7, R4 ;  /* 0x00000007ff027819 */ /* 0x000fc60000011604 */
[----:B------:R-:W0:Y:S04]  /*0070*/  SHFL.IDX PT, R3, R0, RZ, 0x1f ;  /* 0x00001fff00037589 */ /* 0x000e2800000e0000 */
[----:B------:R-:W1:Y:S01]  /*0080*/  SHFL.IDX PT, R2, R2, RZ, 0x1f ;  /* 0x00001fff02027589 */ /* 0x000e6200000e0000 */
[----:B0-----:R-:W-:Y:S02]  /*0090*/  R2UR UR9, R3 ;  /* 0x00000000030972ca */ /* 0x001fe400000e0000 */
[----:B-1----:R-:W-:-:S11]  /*00a0*/  R2UR UR5, R2 ;  /* 0x00000000020572ca */ /* 0x002fd600000e0000 */
[----:B------:R-:W-:Y:S02]  /*00b0*/  USHF.R.S32.HI UR4, URZ, 0x1f, UR9 ;  /* 0x0000001f3f047899 */ /* 0x000fe40008011409 */
[----:B------:R-:W-:Y:S02]  /*00c0*/  ISETP.NE.OR P0, PT, RZ, UR9, !P0 ;  /* 0x00000009ff007c0c */ /* 0x000fe4000c705670 */
[----:B------:R-:W-:-:S04]  /*00d0*/  ULEA.HI UR4, UR4, UR9, URZ, 0x2 ;  /* 0x0000000904047291 */ /* 0x000fc8000f8f103f */
[----:B------:R-:W-:-:S04]  /*00e0*/  ULOP3.LUT UR4, UR4, 0xfffffffc, URZ, 0xc0, !UPT ;  /* 0xfffffffc04047892 */ /* 0x000fc8000f8ec03f */
[----:B------:R-:W-:-:S03]  /*00f0*/  UIADD3 UR9, UR9, -UR4, URZ ;  /* 0x8000000409097290 */ /* 0x000fc6000fffe03f */
[----:B------:R-:W-:Y:S09]  /*0100*/  @P0 BRA `(.L_x_1) ;  /* 0x0000000000200947 */ /* 0x000ff20003800000 */
[----:B------:R-:W-:Y:S02]  /*0110*/  ULDC.64 UR6, c[0x0][0x198] ;  /* 0x0000660000067ab9 */ /* 0x000fe40000000a00 */
[----:B------:R-:W-:Y:S02]  /*0120*/  UIADD3 UR10, UP0, UR6, 0xf0, URZ ;  /* 0x000000f0060a7890 */ /* 0x000fe4000ff1e03f */
[----:B------:R-:W-:Y:S02]  /*0130*/  UIADD3 UR6, UP1, UR6, 0x1f0, URZ ;  /* 0x000001f006067890 */ /* 0x000fe4000ff3e03f */
[----:B------:R-:W-:Y:S02]  /*0140*/  UIADD3.X UR11, URZ, UR7, URZ, UP0, !UPT ;  /* 0x000000073f0b7290 */ /* 0x000fe400087fe43f */
[----:B------:R-:W-:-:S07]  /*0150*/  UIADD3.X UR7, URZ, UR7, URZ, UP1, !UPT ;  /* 0x000000073f077290 */ /* 0x000fce0008ffe43f */
[----:B------:R0:W-:Y:S02]  /*0160*/  UTMACCTL.PF [UR10] ;  /* 0x000000000a0079b9 */ /* 0x0001e40008040000 */
[----:B------:R0:W-:Y:S02]  /*0170*/  UTMACCTL.PF [UR6] ;  /* 0x00000000060079b9 */ /* 0x0001e40008040000 */
[----:B0-----:R-:W-:Y:S01]  /*0180*/  NOP ;  /* 0x0000000000007918 */ /* 0x001fe20000000000 */
.L_x_1:
[----:B------:R-:W-:Y:S05]  /*0190*/  BSYNC B0 ;  /* 0x0000000000007941 */ /* 0x000fea0003800000 */
.L_x_0:
[----:B------:R-:W0:Y:S01]  /*01a0*/  SHFL.IDX PT, R2, R0, RZ, 0x1f ;  /* 0x00001fff00027589 */ /* 0x000e2200000e0000 */
[----:B------:R-:W-:Y:S01]  /*01b0*/  UISETP.NE.AND UP0, UPT, UR9, 0x3, UPT ;  /* 0x000000030900788c */ /* 0x000fe2000bf05270 */
[----:B------:R-:W-:Y:S01]  /*01c0*/  ISETP.NE.AND P1, PT, RZ, UR5, PT ;  /* 0x00000005ff007c0c */ /* 0x000fe2000bf25270 */
[----:B------:R-:W-:Y:S02]  /*01d0*/  UIADD3 UR16, UR5, -0x1, URZ ;  /* 0xffffffff05107890 */ /* 0x000fe4000fffe03f */
[----:B------:R-:W-:Y:S02]  /*01e0*/  UISETP.EQ.OR UP0, UPT, UR9, URZ, !UP0 ;  /* 0x0000003f0900728c */ /* 0x000fe4000c702670 */
[----:B------:R-:W-:Y:S02]  /*01f0*/  UISETP.GE.U32.AND UP1, UPT, UR16, 0x2, UPT ;  /* 0x000000021000788c */ /* 0x000fe4000bf26070 */
[----:B------:R-:W-:-:S04]  /*0200*/  UISETP.EQ.AND UP0, UPT, UR5, URZ, UP0 ;  /* 0x0000003f0500728c */ /* 0x000fc80008702270 */
[----:B------:R-:W-:-:S04]  /*0210*/  USEL UR37, URZ, 0x1, !UP0 ;  /* 0x000000013f257887 */ /* 0x000fc8000c000000 */
[----:B------:R-:W-:Y:S01]  /*0220*/  USEL UR37, UR37, 0x2, UP1 ;  /* 0x0000000225257887 */ /* 0x000fe20008800000 */
[----:B0-----:R-:W-:-:S13]  /*0230*/  ISETP.NE.AND P0, PT, R2, RZ, PT ;  /* 0x000000ff0200720c */ /* 0x001fda0003f05270 */
[----:B------:R-:W-:Y:S05]  /*0240*/  @P0 BRA `(.L_x_2) ;  /* 0x0000000000580947 */ /* 0x000fea0003800000 */
[----:B------:R-:W0:Y:S01]  /*0250*/  S2UR UR8, SR_CgaCtaId ;  /* 0x00000000000879c3 */ /* 0x000e220000008800 */
[----:B------:R-:W-:Y:S01]  /*0260*/  UMOV UR4, 0x400 ;  /* 0x0000040000047882 */ /* 0x000fe20000000000 */
[----:B------:R-:W-:Y:S01]  /*0270*/  UMOV UR5, 0x1 ;  /* 0x0000000100057882 */ /* 0x000fe20000000000 */
[----:B------:R-:W-:Y:S01]  /*0280*/  UMOV UR6, 0x4 ;  /* 0x0000000400067882 */ /* 0x000fe20000000000 */
[----:B------:R-:W-:Y:S01]  /*0290*/  ELECT P0, URZ, PT ;  /* 0x00000000003f782f */ /* 0x000fe20003800000 */
[----:B------:R-:W-:-:S04]  /*02a0*/  UIADD3 UR6, -UR6, 0x100000, URZ ;  /* 0x0010000006067890 */ /* 0x000fc8000fffe13f */
[----:B------:R-:W-:Y:S02]  /*02b0*/  USHF.L.U32 UR7, UR6, 0xb, URZ ;  /* 0x0000000b06077899 */ /* 0x000fe4000800063f */
[----:B------:R-:W-:Y:S02]  /*02c0*/  USHF.L.U32 UR6, UR6, 0x1, URZ ;  /* 0x0000000106067899 */ /* 0x000fe4000800063f */
[----:B0-----:R-:W-:Y:S02]  /*02d0*/  ULEA UR8, UR8, UR4, 0x18 ;  /* 0x0000000408087291 */ /* 0x001fe4000f8ec03f */
[----:B------:R-:W-:-:S04]  /*02e0*/  UIADD3 UR4, -UR5, 0x100000, URZ ;  /* 0x0010000005047890 */ /* 0x000fc8000fffe13f */
[----:B------:R-:W-:Y:S02]  /*02f0*/  USHF.L.U32 UR5, UR4, 0xb, URZ ;  /* 0x0000000b04057899 */ /* 0x000fe4000800063f */
[----:B------:R-:W-:Y:S01]  /*0300*/  USHF.L.U32 UR4, UR4, 0x1, URZ ;  /* 0x0000000104047899 */ /* 0x000fe2000800063f */
[----:B------:R-:W0:Y:S11]  /*0310*/  FENCE.VIEW.ASYNC.S ;  /* 0x00000000000073c6 */ /* 0x000e360000000000 */
[----:B0-----:R0:W1:Y:S01]  /*0320*/  SYNCS.EXCH.64 URZ, [UR8], UR4 ;  /* 0x00000004083f75b2 */ /* 0x0010620008000100 */
[----:B------:R0:W2:Y:S01]  /*0330*/  SYNCS.EXCH.64 URZ, [UR8+0x20], UR6 ;  /* 0x00002006083f75b2 */ /* 0x0000a20008000100 */
[----:B------:R0:W3:Y:S01]  /*0340*/  SYNCS.EXCH.64 URZ, [UR8+0x8], UR4 ;  /* 0x00000804083f75b2 */ /* 0x0000e20008000100 */
[----:B------:R0:W4:Y:S01]  /*0350*/  SYNCS.EXCH.64 URZ, [UR8+0x28], UR6 ;  /* 0x00002806083f75b2 */ /* 0x0001220008000100 */
[----:B------:R0:W0:Y:S01]  /*0360*/  SYNCS.EXCH.64 URZ, [UR8+0x10], UR4 ;  /* 0x00001004083f75b2 */ /* 0x0000220008000100 */
[----:B------:R0:W0:Y:S01]  /*0370*/  SYNCS.EXCH.64 URZ, [UR8+0x30], UR6 ;  /* 0x00003006083f75b2 */ /* 0x0000220008000100 */
[----:B------:R0:W0:Y:S01]  /*0380*/  SYNCS.EXCH.64 URZ, [UR8+0x18], UR4 ;  /* 0x00001804083f75b2 */ /* 0x0000220008000100 */
[----:B------:R0:W0:Y:S01]  /*0390*/  SYNCS.EXCH.64 URZ, [UR8+0x38], UR6 ;  /* 0x00003806083f75b2 */ /* 0x0000220008000100 */
[----:B------:R-:W-:Y:S01]  /*03a0*/  NOP ;  /* 0x0000000000007918 */ /* 0x000fe20000000000 */
.L_x_2:
[----:B------:R-:W5:Y:S01]  /*03b0*/  S2UR UR13, SR_CTAID.X ;  /* 0x00000000000d79c3 */ /* 0x000f620000002500 */
[----:B------:R-:W-:Y:S01]  /*03c0*/  SHF.R.S32.HI R3, RZ, 0x1f, R4 ;  /* 0x0000001fff037819 */ /* 0x000fe20000011404 */
[----:B------:R5:W1:Y:S01]  /*03d0*/  SHFL.IDX PT, R6, R0, RZ, 0x1f ;  /* 0x00001fff00067589 */ /* 0x000a6200000e0000 */
[----:B0-----:R-:W-:Y:S01]  /*03e0*/  ULDC UR4, c[0x0][0x150] ;  /* 0x0000540000047ab9 */ /* 0x001fe20000000800 */
[----:B------:R-:W-:Y:S02]  /*03f0*/  ELECT P0, URZ, PT ;  /* 0x00000000003f782f */ /* 0x000fe40003800000 */
[----:B------:R-:W-:Y:S01]  /*0400*/  LEA.HI R3, R3, R4, RZ, 0x7 ;  /* 0x0000000403037211 */ /* 0x000fe200078f38ff */
[----:B------:R-:W-:Y:S01]  /*0410*/  ULDC UR5, c[0x0][0x154] ;  /* 0x0000550000057ab9 */ /* 0x000fe20000000800 */
[----:B------:R-:W-:Y:S01]  /*0420*/  SHF.R.S32.HI R7, RZ, 0x1f, R2 ;  /* 0x0000001fff077819 */ /* 0x000fe20000011402 */
[----:B------:R-:W0:Y:S01]  /*0430*/  S2UR UR10, SR_CTAID.Y ;  /* 0x00000000000a79c3 */ /* 0x000e220000002600 */
[----:B------:R-:W-:Y:S01]  /*0440*/  LOP3.LUT R3, R3, 0xffffff80, RZ, 0xc0, !PT ;  /* 0xffffff8003037812 */ /* 0x000fe200078ec0ff */
[----:B------:R-:W-:Y:S01]  /*0450*/  ULDC UR8, c[0x0][0x144] ;  /* 0x0000510000087ab9 */ /* 0x000fe20000000800 */
[----:B------:R-:W-:Y:S01]  /*0460*/  LEA.HI R7, R7, R2, RZ, 0x2 ;  /* 0x0000000207077211 */ /* 0x000fe200078f10ff */
[----:B------:R-:W-:Y:S01]  /*0470*/  NOP ;  /* 0x0000000000007918 */ /* 0x000fe20000000000 */
[----:B------:R-:W-:Y:S01]  /*0480*/  NOP ;  /* 0x0000000000007918 */ /* 0x000fe20000000000 */
[----:B------:R-:W-:Y:S01]  /*0490*/  IMAD.IADD R3, R4, 0x1, -R3 ;  /* 0x0000000104037824 */ /* 0x000fe200078e0a03 */
[----:B------:R-:W-:Y:S01]  /*04a0*/  LOP3.LUT R7, R7, 0x3ffffffc, RZ, 0xc0, !PT ;  /* 0x3ffffffc07077812 */ /* 0x000fe200078ec0ff */
[----:B------:R-:W-:Y:S01]  /*04b0*/  ULDC UR11, c[0x0][0x148] ;  /* 0x00005200000b7ab9 */ /* 0x000fe20000000800 */
[----:B------:R-:W-:-:S02]  /*04c0*/  IMAD.MOV.U32 R17, RZ, RZ, 0x1 ;  /* 0x00000001ff117424 */ /* 0x000fc400078e00ff */
[----:B------:R-:W-:Y:S01]  /*04d0*/  SHF.R.S32.HI R4, RZ, 0x1f, R3 ;  /* 0x0000001fff047819 */ /* 0x000fe20000011403 */
[----:B------:R-:W-:-:S03]  /*04e0*/  IMAD.IADD R2, R2, 0x1, -R7 ;  /* 0x0000000102027824 */ /* 0x000fc600078e0a07 */
[----:B------:R-:W-:Y:S02]  /*04f0*/  LEA.HI R4, R4, R3, RZ, 0x3 ;  /* 0x0000000304047211 */ /* 0x000fe400078f18ff */
[----:B-----5:R-:W-:Y:S02]  /*0500*/  I2FP.F32.U32 R5, UR13 ;  /* 0x0000000d00057c45 */ /* 0x020fe40008201000 */
[--C-:B------:R-:W-:Y:S02]  /*0510*/  SHF.R.S32.HI R0, RZ, 0x3, R4.reuse ;  /* 0x00000003ff007819 */ /* 0x100fe40000011404 */
[----:B-1----:R-:W-:Y:S01]  /*0520*/  ISETP.NE.OR P0, PT, R6, RZ, !P0 ;  /* 0x000000ff0600720c */ /* 0x002fe20004705670 */
[----:B------:R-:W-:Y:S01]  /*0530*/  FMUL R8, R5, UR4 ;  /* 0x0000000405087c20 */ /* 0x000fe20008400000 */
[----:B------:R-:W-:-:S04]  /*0540*/  SHF.R.S32.HI R5, RZ, 0x1f, R4 ;  /* 0x0000001fff057819 */ /* 0x000fc80000011404 */
[----:B------:R-:W-:Y:S01]  /*0550*/  LEA.HI R5, R5, R0, RZ, 0x2 ;  /* 0x0000000005057211 */ /* 0x000fe200078f10ff */
[----:B------:R-:W1:Y:S03]  /*0560*/  F2I.U32.TRUNC.NTZ R8, R8 ;  /* 0x0000000800087305 */ /* 0x000e66000020f000 */
[----:B------:R-:W-:-:S03]  /*0570*/  LOP3.LUT R5, R5, 0xfffffffc, RZ, 0xc0, !PT ;  /* 0xfffffffc05057812 */ /* 0x000fc600078ec0ff */
[----:B------:R-:W-:Y:S01]  /*0580*/  VOTEU.ALL UP0, P0 ;  /* 0x00000000003f7886 */ /* 0x000fe20000000000 */
[----:B------:R-:W-:Y:S01]  /*0590*/  IADD3 R5, R0, -R5, RZ ;  /* 0x8000000500057210 */ /* 0x000fe20007ffe0ff */
[----:B------:R-:W-:Y:S01]  /*05a0*/  VOTEU.ALL UP1, P0 ;  /* 0x00000000003f7886 */ /* 0x000fe20000020000 */
[----:B0-----:R-:W-:Y:S02]  /*05b0*/  I2FP.F32.U32 R0, UR10 ;  /* 0x0000000a00007c45 */ /* 0x001fe40008201000 */
[----:B------:R-:W0:Y:S01]  /*05c0*/  @!UP0 S2UR UR7, SR_CgaCtaId ;  /* 0x00000000000789c3 */ /* 0x000e220000008800 */
[----:B------:R-:W-:Y:S01]  /*05d0*/  IMAD R2, R2, 0x4, R5 ;  /* 0x0000000402027824 */ /* 0x000fe200078e0205 */
[----:B------:R-:W-:Y:S01]  /*05e0*/  @!UP0 UMOV UR6, 0x400 ;  /* 0x0000040000068882 */ /* 0x000fe20000000000 */
[----:B------:R-:W-:Y:S01]  /*05f0*/  FMUL R4, R0, UR5 ;  /* 0x0000000500047c20 */ /* 0x000fe20008400000 */
[----:B-1----:R-:W-:Y:S02]  /*0600*/  R2UR UR4, R8 ;  /* 0x00000000080472ca */ /* 0x002fe400000e0000 */
[----:B------:R-:W-:-:S03]  /*0610*/  LEA.HI R0, R2, R2, RZ, 0x1 ;  /* 0x0000000202007211 */ /* 0x000fc600078f08ff */
[----:B------:R-:W1:Y:S01]  /*0620*/  F2I.U32.TRUNC.NTZ R4, R4 ;  /* 0x0000000400047305 */ /* 0x000e62000020f000 */
[----:B------:R-:W-:-:S04]  /*0630*/  LOP3.LUT R5, R0, 0xfffffffe, RZ, 0xc0, !PT ;  /* 0xfffffffe00057812 */ /* 0x000fc800078ec0ff */
[----:B------:R-:W-:-:S03]  /*0640*/  IADD3 R5, R2, -R5, RZ ;  /* 0x8000000502057210 */ /* 0x000fc60007ffe0ff */
[----:B------:R-:W-:-:S04]  /*0650*/  UIADD3 UR4, -UR4, URZ, URZ ;  /* 0x0000003f04047290 */ /* 0x000fc8000fffe13f */
[----:B------:R-:W-:Y:S01]  /*0660*/  UIMAD UR8, UR8, UR4, UR13 ;  /* 0x00000004080872a4 */ /* 0x000fe2000f8e020d */
[----:B-1----:R-:W-:Y:S02]  /*0670*/  R2UR UR12, R4 ;  /* 0x00000000040c72ca */ /* 0x002fe400000e0000 */
[----:B------:R-:W-:Y:S01]  /*0680*/  UMOV UR4, 0x20 ;  /* 0x0000002000047882 */ /* 0x000fe20000000000 */
[----:B------:R-:W1:Y:S02]  /*0690*/  LDC R4, c[0x0][0x140] ;  /* 0x00005000ff047b82 */ /* 0x000e640000000800 */
[----:B------:R-:W-:Y:S01]  /*06a0*/  ISETP.NE.AND P3, PT, R5, UR8, PT ;  /* 0x0000000805007c0c */ /* 0x000fe2000bf65270 */
[----:B------:R-:W-:-:S04]  /*06b0*/  @!UP0 UIADD3 UR4, -UR4, 0x100000, URZ ;  /* 0x0010000004048890 */ /* 0x000fc8000fffe13f */
[----:B------:R-:W-:Y:S02]  /*06c0*/  @!UP0 USHF.L.U32 UR5, UR4, 0xb, URZ ;  /* 0x0000000b04058899 */ /* 0x000fe4000800063f */
[----:B------:R-:W-:Y:S01]  /*06d0*/  @!UP0 USHF.L.U32 UR4, UR4, 0x1, URZ ;  /* 0x0000000104048899 */ /* 0x000fe2000800063f */
[C---:B------:R-:W-:Y:S01]  /*06e0*/  IMAD.SHL.U32 R5, R2.reuse, 0x4, RZ ;  /* 0x0000000402057824 */ /* 0x040fe200078e00ff */
[----:B0-----:R-:W-:Y:S01]  /*06f0*/  @!UP0 ULEA UR6, UR7, UR6, 0x18 ;  /* 0x0000000607068291 */ /* 0x001fe2000f8ec03f */
[----:B------:R-:W-:Y:S01]  /*0700*/  VOTEU.ALL UP0, P0 ;  /* 0x00000000003f7886 */ /* 0x000fe20000000000 */
[----:B------:R-:W-:Y:S02]  /*0710*/  LOP3.LUT P0, RZ, R3, 0x7, RZ, 0xc0, !PT ;  /* 0x0000000703ff7812 */ /* 0x000fe4000780c0ff */
[----:B------:R-:W-:Y:S01]  /*0720*/  LOP3.LUT R152, R2, 0xc, R5, 0x78, !PT ;  /* 0x0000000c02987812 */ /* 0x000fe200078e7805 */
[----:B------:R-:W-:-:S03]  /*0730*/  UIADD3 UR12, -UR12, URZ, URZ ;  /* 0x0000003f0c0c7290 */ /* 0x000fc6000fffe13f */
[C---:B------:R-:W-:Y:S02]  /*0740*/  ISETP.LT.U32.AND P0, PT, R152.reuse, 0x2, !P0 ;  /* 0x000000029800780c */ /* 0x040fe40004701070 */
[----:B------:R-:W-:Y:S01]  /*0750*/  @P3 LEA.HI R0, R152, R152, RZ, 0x1 ;  /* 0x0000009898003211 */ /* 0x000fe200078f08ff */
[----:B------:R-:W0:Y:S02]  /*0760*/  FENCE.VIEW.ASYNC.S ;  /* 0x00000000000073c6 */ /* 0x000e240000000000 */
[----:B0-----:R-:W0:Y:S01]  /*0770*/  @!UP0 SYNCS.EXCH.64 URZ, [UR6+0x50], UR4 ;  /* 0x00005004063f85b2 */ /* 0x001e220008000100 */
[----:B------:R-:W-:Y:S02]  /*0780*/  @P3 SHF.R.S32.HI R0, RZ, 0x1, R0 ;  /* 0x00000001ff003819 */ /* 0x000fe40000011400 */
[----:B-1----:R-:W-:Y:S01]  /*0790*/  ISETP.EQ.U32.AND P2, PT, R4, 0x1, PT ;  /* 0x000000010400780c */ /* 0x002fe20003f42070 */
[----:B------:R1:W0:Y:S01]  /*07a0*/  @!UP1 SYNCS.EXCH.64 URZ, [UR6+0x58], UR4 ;  /* 0x00005804063f95b2 */ /* 0x0002220008000100 */
[----:B------:R-:W-:Y:S01]  /*07b0*/  NOP ;  /* 0x0000000000007918 */ /* 0x000fe20000000000 */
[----:B-1----:R-:W-:-:S06]  /*07c0*/  UIMAD UR4, UR11, UR12, UR10 ;  /* 0x0000000c0b0472a4 */ /* 0x002fcc000f8e020a */
[----:B------:R-:W-:Y:S02]  /*07d0*/  @P3 ISETP.NE.AND P4, PT, R0, UR4, PT ;  /* 0x0000000400003c0c */ /* 0x000fe4000bf85270 */
[----:B------:R-:W-:Y:S02]  /*07e0*/  SEL R0, RZ, 0x1, !P0 ;  /* 0x00000001ff007807 */ /* 0x000fe40004000000 */
[----:B------:R-:W-:-:S04]  /*07f0*/  @P3 SEL R17, RZ, 0x1, P4 ;  /* 0x00000001ff113807 */ /* 0x000fc80002000000 */
[----:B------:R-:W-:Y:S01]  /*0800*/  LOP3.LUT R17, R17, R0, RZ, 0xc0, !PT ;  /* 0x0000000011117212 */ /* 0x000fe200078ec0ff */
[----:B------:R-:W-:Y:S06]  /*0810*/  @!P2 BRA `(.L_x_3) ;  /* 0x000000000008a947 */ /* 0x000fec0003800000 */
[----:B0-234-:R-:W-:Y:S01]  /*0820*/  UCGABAR_ARV ;  /* 0x00000000000079c7 */ /* 0x01dfe20008000000 */
[----:B------:R-:W-:Y:S05]  /*0830*/  BRA `(.L_x_4) ;  /* 0x0000000000047947 */ /* 0x000fea0003800000 */
.L_x_3:
[----:B0-234-:R-:W-:Y:S01]  /*0840*/  NOP ;  /* 0x0000000000007918 */ /* 0x01dfe20000000000 */
.L_x_4:
[----:B------:R-:W-:Y:S01]  /*0850*/  ULDC UR4, c[0x0][0x65c] ;  /* 0x0001970000047ab9 */ /* 0x000fe20000000800 */
[----:B------:R-:W-:Y:S01]  /*0860*/  UMOV UR5, URZ ;  /* 0x0000003f00057c82 */ /* 0x000fe20008000000 */
[----:B------:R-:W-:-:S03]  /*0870*/  UISETP.NE.AND UP0, UPT, UR4, 0x1, UPT ;  /* 0x000000010400788c */ /* 0x000fc6000bf05270 */
[----:B------:R-:W-:Y:S01]  /*0880*/  UMOV UR4, UR13 ;  /* 0x0000000d00047c82 */ /* 0x000fe20008000000 */
[----:B------:R-:W-:Y:S02]  /*0890*/  UP2UR UR38, UPR, URZ, 0x1 ;  /* 0x000000013f267883 */ /* 0x000fe40008000000 */
[----:B------:R-:W-:Y:S02]  /*08a0*/  PLOP3.LUT P0, PT, PT, PT, UP0, 0x80, 0x0 ;  /* 0x000000000000781c */ /* 0x000fe40003f0f008 */
[----:B------:R-:W-:Y:S02]  /*08b0*/  PLOP3.LUT P3, PT, PT, PT, UP0, 0x80, 0x0 ;  /* 0x000000000000781c */ /* 0x000fe40003f6f008 */
[----:B------:R-:W-:Y:S01]  /*08c0*/  PLOP3.LUT P5, PT, PT, PT, UP0, 0x80, 0x0 ;  /* 0x000000000000781c */ /* 0x000fe20003faf008 */
[----:B------:R-:W-:Y:S01]  /*08d0*/  @UP0 ULDC UR14, c[0x0][0x10] ;  /* 0x00000400000e0ab9 */ /* 0x000fe20000000800 */
[----:B------:R-:W-:Y:S01]  /*08e0*/  @UP0 UMOV UR6, UR10 ;  /* 0x0000000a00060c82 */ /* 0x000fe20008000000 */
[----:B------:R-:W-:Y:S01]  /*08f0*/  @UP0 UMOV UR7, URZ ;  /* 0x0000003f00070c82 */ /* 0x000fe20008000000 */
[----:B------:R-:W-:Y:S01]  /*0900*/  PLOP3.LUT P4, PT, PT, PT, UP0, 0x80, 0x0 ;  /* 0x000000000000781c */ /* 0x000fe20003f8f008 */
[----:B------:R-:W-:-:S03]  /*0910*/  @UP0 UIMAD.WIDE.U32 UR14, UR13, UR14, UR6 ;  /* 0x0000000e0d0e02a5 */ /* 0x000fc6000f8e0006 */
[----:B------:R-:W-:Y:S01]  /*0920*/  @!UP0 ULDC UR7, c[0x0][0xc] ;  /* 0x0000030000078ab9 */ /* 0x000fe20000000800 */
[----:B------:R-:W-:Y:S01]  /*0930*/  @UP0 UMOV UR6, URZ ;  /* 0x0000003f00060c82 */ /* 0x000fe20008000000 */
[----:B------:R-:W-:Y:S01]  /*0940*/  @!UP0 UIMAD.WIDE.U32 UR4, UR10, UR7, UR4 ;  /* 0x000000070a0482a5 */ /* 0x000fe2000f8e0004 */
[----:B------:R-:W-:Y:S01]  /*0950*/  MOV R2, UR14 ;  /* 0x0000000e00027c02 */ /* 0x000fe20008000f00 */
[----:B------:R-:W-:Y:S02]  /*0960*/  @UP0 UIADD3 UR6, UR15, UR6, URZ ;  /* 0x000000060f060290 */ /* 0x000fe4000fffe03f */
[----:B------:R-:W-:Y:S02]  /*0970*/  IMAD.U32 R3, RZ, RZ, UR15 ;  /* 0x0000000fff037e24 */ /* 0x000fe4000f8e00ff */
[----:B------:R-:W-:Y:S01]  /*0980*/  IMAD.U32 R5, RZ, RZ, UR5 ;  /* 0x00000005ff057e24 */ /* 0x000fe2000f8e00ff */
[----:B------:R-:W-:Y:S01]  /*0990*/  MOV R4, UR4 ;  /* 0x0000000400047c02 */ /* 0x000fe20008000f00 */
[----:B------:R-:W-:Y:S01]  /*09a0*/  @P0 IMAD.MOV.U32 R7, RZ, RZ, R2 ;  /* 0x000000ffff070224 */ /* 0x000fe200078e0002 */
[----:B------:R-:W-:Y:S01]  /*09b0*/  @P3 MOV R6, UR6 ;  /* 0x0000000600063c02 */ /* 0x000fe20008000f00 */
[----:B------:R-:W-:Y:S01]  /*09c0*/  IMAD.U32 R2, RZ, RZ, UR4 ;  /* 0x00000004ff027e24 */ /* 0x000fe2000f8e00ff */
[----:B------:R-:W-:Y:S01]  /*09d0*/  @!P5 MOV R6, R5 ;  /* 0x000000050006d202 */ /* 0x000fe20000000f00 */
[----:B------:R-:W-:-:S02]  /*09e0*/  IMAD.U32 R3, RZ, RZ, UR5 ;  /* 0x00000005ff037e24 */ /* 0x000fc4000f8e00ff */
[----:B------:R-:W-:Y:S02]  /*09f0*/  @!P4 IMAD.MOV.U32 R7, RZ, RZ, R2 ;  /* 0x000000ffff07c224 */ /* 0x000fe400078e0002 */
[----:B------:R0:W-:Y:S04]  /*0a00*/  STL [R1+0x200], R6 ;  /* 0x0002000601007387 */ /* 0x0001e80000100800 */
[----:B------:R0:W-:Y:S01]  /*0a10*/  STL [R1+0x204], R7 ;  /* 0x0002040701007387 */ /* 0x0001e20000100800 */
[----:B------:R-:W-:Y:S05]  /*0a20*/  @!P2 BRA `(.L_x_5) ;  /* 0x00000000000ca947 */ /* 0x000fea0003800000 */
[----:B------:R-:W-:Y:S01]  /*0a30*/  UCGABAR_WAIT ;  /* 0x0000000000007dc7 */ /* 0x000fe20008000000 */
[----:B------:R-:W-:Y:S01]  /*0a40*/  CCTL.IVALL ;  /* 0x00000000ff00798f */ /* 0x000fe20002000000 */
[----:B------:R-:W-:Y:S05]  /*0a50*/  BRA `(.L_x_6) ;  /* 0x0000000000047947 */ /* 0x000fea0003800000 */
.L_x_5:
[----:B------:R-:W-:Y:S06]  /*0a60*/  BAR.SYNC.DEFER_BLOCKING 0x0 ;  /* 0x0000000000007b1d */ /* 0x000fec0000010000 */
.L_x_6:
[----:B------:R-:W-:Y:S05]  /*0a70*/  @!P1 BRA `(.L_x_7) ;  /* 0x0000030c00a89947 */ /* 0x000fea0003800000 */
[----:B------:R-:W-:-:S06]  /*0a80*/  UISETP.GT.U32.AND UP0, UPT, UR16, 0x1, UPT ;  /* 0x000000011000788c */ /* 0x000fcc000bf04070 */
[----:B------:R-:W-:-:S13]  /*0a90*/  PLOP3.LUT P0, PT, PT, PT, UP0, 0x80, 0x0 ;  /* 0x000000000000781c */ /* 0x000fda0003f0f008 */
[----:B------:R-:W-:Y:S05]  /*0aa0*/  @P0 EXIT ;  /* 0x000000000000094d */ /* 0x000fea0003800000 */
[----:B------:R-:W-:Y:S01]  /*0ab0*/  ULDC.64 UR4, c[0x0][0x650] ;  /* 0x0001940000047ab9 */ /* 0x000fe20000000a00 */
[----:B------:R-:W-:Y:S01]  /*0ac0*/  UMOV UR40, 0xffffffff ;  /* 0xffffffff00287882 */ /* 0x000fe20000000000 */
[----:B------:R-:W-:Y:S01]  /*0ad0*/  ISETP.GE.U32.AND P0, PT, R7, UR4, PT ;  /* 0x0000000407007c0c */ /* 0x000fe2000bf06070 */
[----:B------:R-:W-:Y:S01]  /*0ae0*/  UMOV UR41, 0xffffffff ;  /* 0xffffffff00297882 */ /* 0x000fe20000000000 */
[----:B------:R-:W-:Y:S01]  /*0af0*/  UMOV UR42, 0xffffffff ;  /* 0xffffffff002a7882 */ /* 0x000fe20000000000 */
[----:B------:R-:W-:Y:S02]  /*0b00*/  PRMT R0, RZ, 0x7610, R0 ;  /* 0x00007610ff007816 */ /* 0x000fe40000000000 */
[----:B------:R-:W-:-:S13]  /*0b10*/  ISETP.GE.U32.AND.EX P0, PT, R6, UR5, PT, P0 ;  /* 0x0000000506007c0c */ /* 0x000fda000bf06100 */
[----:B------:R-:W-:Y:S05]  /*0b20*/  @P0 BRA `(.L_x_8) ;  /* 0x0000000400480947 */ /* 0x000fea0003800000 */
[----:B------:R-:W-:Y:S01]  /*0b30*/  ULDC.64 UR16, c[0x0][0x628] ;  /* 0x00018a0000107ab9 */ /* 0x000fe20000000a00 */
[C---:B------:R-:W-:Y:S01]  /*0b40*/  R2UR UR19, R7.reuse ;  /* 0x00000000071372ca */ /* 0x040fe200000e0000 */
[----:B------:R-:W-:Y:S01]  /*0b50*/  ULDC UR18, c[0x0][0x630] ;  /* 0x00018c0000127ab9 */ /* 0x000fe20000000800 */
[----:B------:R-:W-:Y:S02]  /*0b60*/  ISETP.NE.U32.AND P0, PT, RZ, UR16, PT ;  /* 0x00000010ff007c0c */ /* 0x000fe4000bf05070 */
[----:B------:R-:W-:Y:S02]  /*0b70*/  R2UR UR4, R7 ;  /* 0x00000000070472ca */ /* 0x000fe400000e0000 */
[----:B------:R-:W-:Y:S02]  /*0b80*/  ISETP.NE.AND.EX P0, PT, RZ, UR17, PT, P0 ;  /* 0x00000011ff007c0c */ /* 0x000fe4000bf05300 */
[----:B------:R-:W-:-:S11]  /*0b90*/  R2UR UR5, R6 ;  /* 0x00000000060572ca */ /* 0x000fd600000e0000 */
[----:B------:R-:W-:Y:S05]  /*0ba0*/  @!P0 BRA `(.L_x_9) ;  /* 0x0000000000308947 */ /* 0x000fea0003800000 */
[----:B------:R-:W-:Y:S01]  /*0bb0*/  R2UR UR4, R7 ;  /* 0x00000000070472ca */ /* 0x000fe200000e0000 */
[----:B------:R-:W-:Y:S01]  /*0bc0*/  ULDC UR9, c[0x0][0x634] ;  /* 0x00018d0000097ab9 */ /* 0x000fe20000000800 */
[----:B------:R-:W-:-:S11]  /*0bd0*/  R2UR UR13, R6 ;  /* 0x00000000060d72ca */ /* 0x000fd600000e0000 */
[----:B------:R-:W-:-:S04]  /*0be0*/  UIADD3 UR9, UP0, UR4, UR9, URZ ;  /* 0x0000000904097290 */ /* 0x000fc8000ff1e03f */
[----:B------:R-:W-:-:S04]  /*0bf0*/  UIADD3.X UR13, URZ, UR13, URZ, UP0, !UPT ;  /* 0x0000000d3f0d7290 */ /* 0x000fc800087fe43f */
[----:B------:R-:W-:-:S04]  /*0c00*/  UIMAD.WIDE.U32 UR4, UR13, UR16, URZ ;  /* 0x000000100d0472a5 */ /* 0x000fc8000f8e003f */
[----:B------:R-:W-:Y:S02]  /*0c10*/  UIMAD.WIDE.U32 UR6, UP0, UR9, UR17, UR4 ;  /* 0x00000011090672a5 */ /* 0x000fe4000f800004 */
[----:B------:R-:W-:Y:S02]  /*0c20*/  UIMAD.WIDE.U32 UR4, UR9, UR16, URZ ;  /* 0x00000010090472a5 */ /* 0x000fe4000f8e003f */
[----:B------:R-:W-:Y:S02]  /*0c30*/  UIADD3.X UR15, URZ, URZ, URZ, UP0, !UPT ;  /* 0x0000003f3f0f7290 */ /* 0x000fe400087fe43f */
[----:B------:R-:W-:Y:S01]  /*0c40*/  UIADD3 URZ, UP0, UR5, UR6, URZ ;  /* 0x00000006053f7290 */ /* 0x000fe2000ff1e03f */
[----:B------:R-:W-:-:S03]  /*0c50*/  UMOV UR14, UR7 ;  /* 0x00000007000e7c82 */ /* 0x000fc60008000000 */
[----:B------:R-:W-:-:S12]  /*0c60*/  UIMAD.WIDE.U32.X UR4, UR13, UR17, UR14, UP0 ;  /* 0x000000110d0472a5 */ /* 0x000fd800080e040e */
.L_x_9:
[----:B------:R-:W-:Y:S01]  /*0c70*/  USHF.R.U64 UR42, UR4, UR18, UR5 ;  /* 0x00000012042a7299 */ /* 0x000fe20008001205 */
[----:B------:R-:W-:Y:S01]  /*0c80*/  R2UR UR7, R6 ;  /* 0x00000000060772ca */ /* 0x000fe200000e0000 */
[----:B------:R-:W-:Y:S02]  /*0c90*/  USHF.R.U32.HI UR4, URZ, UR18, UR5 ;  /* 0x000000123f047299 */ /* 0x000fe40008011605 */
[----:B------:R-:W-:Y:S01]  /*0ca0*/  UIADD3 UR5, UP0, URZ, -UR42, URZ ;  /* 0x8000002a3f057290 */ /* 0x000fe2000ff1e03f */
[----:B------:R-:W-:Y:S01]  /*0cb0*/  ULDC.64 UR14, c[0x0][0x620] ;  /* 0x00018800000e7ab9 */ /* 0x000fe20000000a00 */
[----:B------:R-:W-:Y:S02]  /*0cc0*/  UMOV UR6, UR19 ;  /* 0x0000001300067c82 */ /* 0x000fe40008000000 */
[----:B------:R-:W-:Y:S01]  /*0cd0*/  UIADD3.X UR4, URZ, ~UR4, URZ, UP0, !UPT ;  /* 0x800000043f047290 */ /* 0x000fe200087fe43f */
[----:B------:R-:W-:Y:S01]  /*0ce0*/  ULDC UR9, c[0x0][0x618] ;  /* 0x0001860000097ab9 */ /* 0x000fe20000000800 */
[----:B------:R-:W-:-:S02]  /*0cf0*/  UIMAD UR12, UR11, UR12, UR10 ;  /* 0x0000000c0b0c72a4 */ /* 0x000fc4000f8e020a */
[----:B------:R-:W-:Y:S02]  /*0d00*/  UIMAD UR4, UR4, UR14, URZ ;  /* 0x0000000e040472a4 */ /* 0x000fe4000f8e023f */
[----:B------:R-:W-:Y:S02]  /*0d10*/  UIMAD.WIDE.U32 UR6, UR5, UR14, UR6 ;  /* 0x0000000e050672a5 */ /* 0x000fe4000f8e0006 */
[----:B------:R-:W-:Y:S01]  /*0d20*/  UIMAD UR4, UR5, UR15, UR4 ;  /* 0x0000000f050472a4 */ /* 0x000fe2000f8e0204 */
[----:B------:R-:W-:Y:S01]  /*0d30*/  ULDC UR10, c[0x0][0x608] ;  /* 0x00018200000a7ab9 */ /* 0x000fe20000000800 */
[----:B------:R-:W-:Y:S02]  /*0d40*/  ULDC UR18, c[0x0][0x658] ;  /* 0x0001960000127ab9 */ /* 0x000fe40000000800 */
[----:B------:R-:W-:Y:S01]  /*0d50*/  UIADD3 UR7, UR7, UR4, URZ ;  /* 0x0000000407077290 */ /* 0x000fe2000fffe03f */
[----:B------:R-:W-:Y:S02]  /*0d60*/  UMOV UR11, 0xffffffff ;  /* 0xffffffff000b7882 */ /* 0x000fe40000000000 */
[----:B------:R-:W-:Y:S01]  /*0d70*/  ULDC.64 UR4, c[0x0][0x640] ;  /* 0x0001900000047ab9 */ /* 0x000fe20000000a00 */
[----:B------:R-:W-:Y:S01]  /*0d80*/  USHF.R.U64 UR16, UR6, UR9, UR7 ;  /* 0x0000000906107299 */ /* 0x000fe20008001207 */
[----:B------:R-:W-:Y:S01]  /*0d90*/  ISETP.NE.U32.AND P0, PT, RZ, UR4, PT ;  /* 0x00000004ff007c0c */ /* 0x000fe2000bf05070 */
[----:B------:R-:W-:-:S02]  /*0da0*/  USHF.R.U32.HI UR7, URZ, UR9, UR7 ;  /* 0x000000093f077299 */ /* 0x000fc40008011607 */
[----:B------:R-:W-:Y:S01]  /*0db0*/  USHF.L.U32 UR6, UR11, UR18, URZ ;  /* 0x000000120b067299 */ /* 0x000fe2000800063f */
[----:B------:R-:W-:Y:S01]  /*0dc0*/  ISETP.NE.AND.EX P0, PT, RZ, UR5, PT, P0 ;  /* 0x00000005ff007c0c */ /* 0x000fe2000bf05300 */
[----:B------:R-:W-:Y:S02]  /*0dd0*/  USHF.R.U64 UR22, UR16, UR10, UR7 ;  /* 0x0000000a10167299 */ /* 0x000fe40008001207 */
[----:B------:R-:W-:Y:S02]  /*0de0*/  USHF.R.U32.HI UR7, URZ, UR10, UR7 ;  /* 0x0000000a3f077299 */ /* 0x000fe40008011607 */
[----:B------:R-:W-:Y:S02]  /*0df0*/  UISETP.NE.AND UP1, UPT, UR38, URZ, UPT ;  /* 0x0000003f2600728c */ /* 0x000fe4000bf25270 */
[----:B------:R-:W-:Y:S01]  /*0e00*/  USHF.R.U64 UR23, UR22, UR18, UR7 ;  /* 0x0000001216177299 */ /* 0x000fe20008001207 */
[----:B------:R-:W-:Y:S01]  /*0e10*/  ULDC UR17, c[0x0][0x600] ;  /* 0x0001800000117ab9 */ /* 0x000fe20000000800 */
[----:B------:R-:W-:-:S02]  /*0e20*/  ULOP3.LUT UR13, URZ, UR6, URZ, 0x33, !UPT ;  /* 0x000000063f0d7292 */ /* 0x000fc4000f8e333f */
[----:B------:R-:W-:Y:S02]  /*0e30*/  UIADD3 UR15, UR17, -0x1, URZ ;  /* 0xffffffff110f7890 */ /* 0x000fe4000fffe03f */
[----:B------:R-:W-:Y:S02]  /*0e40*/  USEL UR12, UR8, UR12, !UP1 ;  /* 0x0000000c080c7287 */ /* 0x000fe4000c800000 */
[----:B------:R-:W-:Y:S01]  /*0e50*/  USHF.R.U32.HI UR7, URZ, UR18, UR7 ;  /* 0x000000123f077299 */ /* 0x000fe20008011607 */
[----:B------:R-:W-:Y:S01]  /*0e60*/  ULDC UR19, c[0x0][0x648] ;  /* 0x0001920000137ab9 */ /* 0x000fe20000000800 */
[----:B------:R-:W-:Y:S01]  /*0e70*/  ULDC UR20, c[0x0][0x638] ;  /* 0x00018e0000147ab9 */ /* 0x000fe20000000800 */
[----:B------:R-:W-:Y:S01]  /*0e80*/  UMOV UR21, 0x1 ;  /* 0x0000000100157882 */ /* 0x000fe20000000000 */
[----:B------:R-:W-:Y:S01]  /*0e90*/  UMOV UR6, UR23 ;  /* 0x0000001700067c82 */ /* 0x000fe20008000000 */
[----:B------:R-:W-:Y:S07]  /*0ea0*/  @!P0 BRA `(.L_x_10) ;  /* 0x0000000000308947 */ /* 0x000fee0003800000 */
[----:B------:R-:W-:Y:S02]  /*0eb0*/  ULDC UR10, c[0x0][0x64c] ;  /* 0x00019300000a7ab9 */ /* 0x000fe40000000800 */
        /* <DEDUP_REMOVED lines=8> */
[----:B------:R-:W-:-:S07]  /*0f40*/  UIMAD.WIDE.U32.X UR4, UR14, UR5, UR10, UP0 ;  /* 0x000000050e0472a5 */ /* 0x000fce00080e040a */
[----:B------:R-:W-:Y:S01]  /*0f50*/  UMOV UR6, UR4 ;  /* 0x0000000400067c82 */ /* 0x000fe20008000000 */
[----:B------:R-:W-:-:S05]  /*0f60*/  UMOV UR7, UR5 ;  /* 0x0000000500077c82 */ /* 0x000fca0008000000 */
.L_x_10:
[----:B------:R-:W-:Y:S01]  /*0f70*/  USHF.R.U64 UR5, UR6, UR19, UR7 ;  /* 0x0000001306057299 */ /* 0x000fe20008001207 */
[----:B------:R-:W-:Y:S01]  /*0f80*/  IMAD.MOV.U32 R0, RZ, RZ, 0x1 ;  /* 0x00000001ff007424 */ /* 0x000fe200078e00ff */
[----:B------:R-:W-:Y:S02]  /*0f90*/  USHF.L.U32 UR4, UR21, UR18, URZ ;  /* 0x0000001215047299 */ /* 0x000fe4000800063f */
[----:B------:R-:W-:Y:S02]  /*0fa0*/  ULOP3.LUT UR13, UR22, UR13, URZ, 0xc0, !UPT ;  /* 0x0000000d160d7292 */ /* 0x000fe4000f8ec03f */
[----:B------:R-:W-:Y:S02]  /*0fb0*/  UIADD3 UR6, -UR5, URZ, URZ ;  /* 0x0000003f05067290 */ /* 0x000fe4000fffe13f */
[----:B------:R-:W-:Y:S02]  /*0fc0*/  UIMAD UR13, UR4, UR5, UR13 ;  /* 0x00000005040d72a4 */ /* 0x000fe4000f8e020d */
[----:B------:R-:W-:-:S02]  /*0fd0*/  ULOP3.LUT UR15, UR16, UR15, URZ, 0xc0, !UPT ;  /* 0x0000000f100f7292 */ /* 0x000fc4000f8ec03f */
[----:B------:R-:W-:Y:S01]  /*0fe0*/  UIMAD UR4, UR6, UR20, UR23 ;  /* 0x00000014060472a4 */ /* 0x000fe2000f8e0217 */
[----:B------:R-:W-:Y:S01]  /*0ff0*/  ULDC UR5, c[0x0][0x610] ;  /* 0x0001840000057ab9 */ /* 0x000fe20000000800 */
[----:B------:R-:W-:Y:S02]  /*1000*/  UISETP.NE.AND UP0, UPT, UR38, URZ, UPT ;  /* 0x0000003f2600728c */ /* 0x000fe4000bf05270 */
[----:B------:R-:W-:Y:S02]  /*1010*/  UIMAD UR12, UR13, UR5, UR12 ;  /* 0x000000050d0c72a4 */ /* 0x000fe4000f8e020c */
[----:B------:R-:W-:-:S04]  /*1020*/  UIMAD UR4, UR4, UR17, UR15 ;  /* 0x00000011040472a4 */ /* 0x000fc8000f8e020f */
[----:B------:R-:W-:Y:S02]  /*1030*/  USEL UR41, UR4, UR12, !UP0 ;  /* 0x0000000c04297287 */ /* 0x000fe4000c000000 */
[----:B------:R-:W-:-:S12]  /*1040*/  USEL UR40, UR12, UR4, !UP0 ;  /* 0x000000040c287287 */ /* 0x000fd8000c000000 */
.L_x_8:
[----:B------:R-:W-:-:S08]  /*1050*/  NOP ;  /* 0x0000000000007918 */ /* 0x000fd00000000000 */
[----:B------:R-:W1:Y:S02]  /*1060*/  USETMAXREG.TRY_ALLOC.CTAPOOL UP0, 0xf0 ;  /* 0x000000f0000079c8 */ /* 0x000e640008000600 */
[----:B-1----:R-:W-:-:S13]  /*1070*/  PLOP3.LUT P0, PT, PT, PT, UP0, 0x80, 0x0 ;  /* 0x000000000000781c */ /* 0x002fda0003f0f008 */
[----:B------:R-:W-:Y:S05]  /*1080*/  @!P0 BRA `(.L_x_8) ;  /* 0xfffffffc00f08947 */ /* 0x000fea000383ffff */
[----:B------:R-:W-:Y:S01]  /*1090*/  ULDC.64 UR4, c[0x0][0x598] ;  /* 0x0001660000047ab9 */ /* 0x000fe20000000a00 */
[----:B------:R-:W-:Y:S01]  /*10a0*/  ULDC.64 UR44, c[0x0][0x208] ;  /* 0x00008200002c7ab9 */ /* 0x000fe20000000a00 */
[----:B------:R-:W-:-:S04]  /*10b0*/  ISETP.NE.U32.AND P0, PT, RZ, UR4, PT ;  /* 0x00000004ff007c0c */ /* 0x000fc8000bf05070 */
[----:B------:R-:W-:-:S13]  /*10c0*/  ISETP.NE.AND.EX P0, PT, RZ, UR5, PT, P0 ;  /* 0x00000005ff007c0c */ /* 0x000fda000bf05300 */
[----:B------:R-:W-:Y:S05]  /*10d0*/  @!P0 BRA `(.L_x_11) ;  /* 0x00000000001c8947 */ /* 0x000fea0003800000 */
[----:B------:R-:W1:Y:S02]  /*10e0*/  LDC.64 R2, c[0x0][0x598] ;  /* 0x00016600ff027b82 */ /* 0x000e640000000a00 */
[----:B-1----:R-:W2:Y:S02]  /*10f0*/  LDG.E.64 R2, desc[UR44][R2.64] ;  /* 0x0000002c02027981 */ /* 0x002ea4000c1e1b00 */
[----:B--2---:R-:W-:-:S04]  /*1100*/  ISETP.NE.U32.AND P0, PT, R2, RZ, PT ;  /* 0x000000ff0200720c */ /* 0x004fc80003f05070 */
[----:B------:R-:W-:-:S13]  /*1110*/  ISETP.NE.AND.EX P0, PT, R3, RZ, PT, P0 ;  /* 0x000000ff0300720c */ /* 0x000fda0003f05300 */
[----:B------:R-:W-:Y:S05]  /*1120*/  @!P0 BRA `(.L_x_11) ;  /* 0x0000000000088947 */ /* 0x000fea0003800000 */
[----:B------:R1:W5:Y:S01]  /*1130*/  LD.E R2, desc[UR44][R2.64] ;  /* 0x0000002c02027980 */ /* 0x000362000c101900 */
[----:B------:R-:W-:Y:S05]  /*1140*/  BRA `(.L_x_12) ;  /* 0x0000000000247947 */ /* 0x000fea0003800000 */
.L_x_11:
[----:B------:R-:W-:Y:S02]  /*1150*/  ULDC.64 UR4, c[0x0][0x588] ;  /* 0x0001620000047ab9 */ /* 0x000fe40000000a00 */
[----:B------:R-:W-:-:S04]  /*1160*/  ISETP.NE.U32.AND P0, PT, RZ, UR4, PT ;  /* 0x00000004ff007c0c */ /* 0x000fc8000bf05070 */
[----:B------:R-:W-:-:S13]  /*1170*/  ISETP.NE.AND.EX P0, PT, RZ, UR5, PT, P0 ;  /* 0x00000005ff007c0c */ /* 0x000fda000bf05300 */
[----:B------:R-:W-:Y:S05]  /*1180*/  @!P0 BRA `(.L_x_13) ;  /* 0x00000000000c8947 */ /* 0x000fea0003800000 */
[----:B------:R-:W1:Y:S02]  /*1190*/  LDC.64 R2, c[0x0][0x588] ;  /* 0x00016200ff027b82 */ /* 0x000e640000000a00 */
[----:B-1----:R2:W5:Y:S01]  /*11a0*/  LDG.E R2, desc[UR44][R2.64] ;  /* 0x0000002c02027981 */ /* 0x002562000c1e1900 */
[----:B------:R-:W-:Y:S05]  /*11b0*/  BRA `(.L_x_12) ;  /* 0x0000000000087947 */ /* 0x000fea0003800000 */
.L_x_13:
[----:B------:R-:W-:Y:S02]  /*11c0*/  ULDC UR4, c[0x0][0x580] ;  /* 0x0001600000047ab9 */ /* 0x000fe40000000800 */
[----:B------:R-:W-:-:S07]  /*11d0*/  IMAD.U32 R2, RZ, RZ, UR4 ;  /* 0x00000004ff027e24 */ /* 0x000fce000f8e00ff */
.L_x_12:
[----:B------:R-:W-:Y:S02]  /*11e0*/  ULDC.64 UR4, c[0x0][0x5a0] ;  /* 0x0001680000047ab9 */ /* 0x000fe40000000a00 */
[----:B------:R-:W-:-:S04]  /*11f0*/  ISETP.NE.U32.AND P0, PT, RZ, UR4, PT ;  /* 0x00000004ff007c0c */ /* 0x000fc8000bf05070 */
[----:B------:R-:W-:-:S13]  /*1200*/  ISETP.NE.AND.EX P0, PT, RZ, UR5, PT, P0 ;  /* 0x00000005ff007c0c */ /* 0x000fda000bf05300 */
[----:B------:R-:W-:Y:S05]  /*1210*/  @!P0 BRA `(.L_x_14) ;  /* 0x00000000001c8947 */ /* 0x000fea0003800000 */
[----:B------:R-:W3:Y:S02]  /*1220*/  LDC.64 R4, c[0x0][0x5a0] ;  /* 0x00016800ff047b82 */ /* 0x000ee40000000a00 */
[----:B---3--:R-:W3:Y:S02]  /*1230*/  LDG.E.64 R4, desc[UR44][R4.64] ;  /* 0x0000002c04047981 */ /* 0x008ee4000c1e1b00 */
[----:B---3--:R-:W-:-:S04]  /*1240*/  ISETP.NE.U32.AND P0, PT, R4, RZ, PT ;  /* 0x000000ff0400720c */ /* 0x008fc80003f05070 */
[----:B------:R-:W-:-:S13]  /*1250*/  ISETP.NE.AND.EX P0, PT, R5, RZ, PT, P0 ;  /* 0x000000ff0500720c */ /* 0x000fda0003f05300 */
[----:B------:R-:W-:Y:S05]  /*1260*/  @!P0 BRA `(.L_x_14) ;  /* 0x0000000000088947 */ /* 0x000fea0003800000 */
[----:B------:R3:W5:Y:S01]  /*1270*/  LD.E R16, desc[UR44][R4.64] ;  /* 0x0000002c04107980 */ /* 0x000762000c101900 */
[----:B------:R-:W-:Y:S05]  /*1280*/  BRA `(.L_x_15) ;  /* 0x0000000000247947 */ /* 0x000fea0003800000 */
.L_x_14:
[----:B------:R-:W-:Y:S02]  /*1290*/  ULDC.64 UR4, c[0x0][0x590] ;  /* 0x0001640000047ab9 */ /* 0x000fe40000000a00 */
[----:B------:R-:W-:-:S04]  /*12a0*/  ISETP.NE.U32.AND P0, PT, RZ, UR4, PT ;  /* 0x00000004ff007c0c */ /* 0x000fc8000bf05070 */
[----:B------:R-:W-:-:S13]  /*12b0*/  ISETP.NE.AND.EX P0, PT, RZ, UR5, PT, P0 ;  /* 0x00000005ff007c0c */ /* 0x000fda000bf05300 */
[----:B------:R-:W-:Y:S05]  /*12c0*/  @!P0 BRA `(.L_x_16) ;  /* 0x00000000000c8947 */ /* 0x000fea0003800000 */
[----:B------:R-:W3:Y:S02]  /*12d0*/  LDC.64 R4, c[0x0][0x590] ;  /* 0x00016400ff047b82 */ /* 0x000ee40000000a00 */
[----:B---3--:R4:W5:Y:S01]  /*12e0*/  LDG.E R16, desc[UR44][R4.64] ;  /* 0x0000002c04107981 */ /* 0x008962000c1e1900 */
[----:B------:R-:W-:Y:S05]  /*12f0*/  BRA `(.L_x_15) ;  /* 0x0000000000087947 */ /* 0x000fea0003800000 */
.L_x_16:
[----:B------:R-:W-:Y:S02]  /*1300*/  ULDC UR4, c[0x0][0x584] ;  /* 0x0001610000047ab9 */ /* 0x000fe40000000800 */
[----:B------:R-:W-:-:S07]  /*1310*/  MOV R16, UR4 ;  /* 0x0000000400107c02 */ /* 0x000fce0008000f00 */
.L_x_15:
[----:B------:R-:W-:-:S13]  /*1320*/  LOP3.LUT P0, RZ, R0, 0xff, RZ, 0xc0, !PT ;  /* 0x000000ff00ff7812 */ /* 0x000fda000780c0ff */
[----:B------:R-:W-:Y:S05]  /*1330*/  @!P0 EXIT ;  /* 0x000000000000894d */ /* 0x000fea0003800000 */
[----:B------:R-:W-:Y:S01]  /*1340*/  ULDC UR4, c[0x0][0x28c] ;  /* 0x0000a30000047ab9 */ /* 0x000fe20000000800 */
[----:B------:R-:W-:Y:S01]  /*1350*/  UMOV UR36, URZ ;  /* 0x0000003f00247c82 */ /* 0x000fe20008000000 */
[----:B------:R-:W-:Y:S01]  /*1360*/  UIADD3 UR4, UR4, 0x7f, URZ ;  /* 0x0000007f04047890 */ /* 0x000fe2000fffe03f */
[----:B------:R-:W-:-:S03]  /*1370*/  UMOV UR39, URZ ;  /* 0x0000003f00277c82 */ /* 0x000fc60008000000 */
[----:B------:R-:W-:-:S04]  /*1380*/  USHF.R.S32.HI UR5, URZ, 0x1f, UR4 ;  /* 0x0000001f3f057899 */ /* 0x000fc80008011404 */
[----:B------:R-:W-:-:S04]  /*1390*/  ULEA.HI UR5, UR5, UR4, URZ, 0x7 ;  /* 0x0000000405057291 */ /* 0x000fc8000f8f383f */
[----:B------:R-:W-:-:S12]  /*13a0*/  USHF.R.S32.HI UR43, URZ, 0x7, UR5 ;  /* 0x000000073f2b7899 */ /* 0x000fd80008011405 */
.L_x_544:
[----:B------:R-:W0:Y:S01]  /*13b0*/  S2R R0, SR_TID.X ;  /* 0x0000000000007919 */ /* 0x000e220000002100 */
[----:B-1----:R-:W1:Y:S01]  /*13c0*/  S2UR UR7, SR_CgaCtaId ;  /* 0x00000000000779c3 */ /* 0x002e620000008800 */
[----:B------:R-:W-:Y:S02]  /*13d0*/  UMOV UR6, 0x400 ;  /* 0x0000040000067882 */ /* 0x000fe40000000000 */
[----:B-1----:R-:W-:Y:S01]  /*13e0*/  ULEA UR6, UR7, UR6, 0x18 ;  /* 0x0000000607067291 */ /* 0x002fe2000f8ec03f */
[----:B0-----:R-:W-:-:S04]  /*13f0*/  LOP3.LUT R0, R0, 0x80, RZ, 0xc0, !PT ;  /* 0x0000008000007812 */ /* 0x001fc800078ec0ff */
[----:B------:R-:W-:-:S06]  /*1400*/  SHF.R.U32.HI R0, RZ, 0x7, R0 ;  /* 0x00000007ff007819 */ /* 0x000fcc0000011600 */
[----:B------:R-:W0:Y:S02]  /*1410*/  SHFL.IDX PT, R0, R0, RZ, 0x1f ;  /* 0x00001fff00007589 */ /* 0x000e2400000e0000 */
[----:B0-----:R-:W-:-:S13]  /*1420*/  R2UR UR4, R0 ;  /* 0x00000000000472ca */ /* 0x001fda00000e0000 */
[----:B------:R-:W-:-:S04]  /*1430*/  ULEA.HI UR5, UR4, UR4, URZ, 0x1 ;  /* 0x0000000404057291 */ /* 0x000fc8000f8f083f */
[----:B------:R-:W-:-:S04]  /*1440*/  ULOP3.LUT UR5, UR5, 0x7fffe, URZ, 0xc0, !UPT ;  /* 0x0007fffe05057892 */ /* 0x000fc8000f8ec03f */
[----:B------:R-:W-:-:S03]  /*1450*/  UIADD3 UR5, UR4, -UR5, URZ ;  /* 0x8000000504057290 */ /* 0x000fc6000fffe03f */
[----:B------:R-:W-:Y:S01]  /*1460*/  ULDC UR4, c[0x0][0x28c] ;  /* 0x0000a30000047ab9 */ /* 0x000fe20000000800 */
[----:B------:R-:W-:Y:S01]  /*1470*/  ULEA UR5, UR5, UR6, 0xd ;  /* 0x0000000605057291 */ /* 0x000fe2000f8e683f */
[----:B------:R-:W-:-:S03]  /*1480*/  ISETP.LT.AND P0, PT, RZ, UR4, PT ;  /* 0x00000004ff007c0c */ /* 0x000fc6000bf01270 */
[----:B------:R-:W-:-:S04]  /*1490*/  UIADD3 UR5, UR5, 0x100, URZ ;  /* 0x0000010005057890 */ /* 0x000fc8000fffe03f */
[----:B------:R-:W-:-:S04]  /*14a0*/  USHF.R.U32.HI UR5, URZ, 0x4, UR5 ;  /* 0x000000043f057899 */ /* 0x000fc80008011605 */
[----:B------:R-:W-:Y:S02]  /*14b0*/  ULOP3.LUT UR46, UR5, 0x3fff, URZ, 0xc0, !UPT ;  /* 0x00003fff052e7892 */ /* 0x000fe4000f8ec03f */
[----:B--23-5:R-:W-:Y:S10]  /*14c0*/  @P0 BRA `(.L_x_17) ;  /* 0x0000000000400947 */ /* 0x02cff40003800000 */
[----:B------:R-:W-:Y:S01]  /*14d0*/  MOV R0, 0x0 ;  /* 0x0000000000007802 */ /* 0x000fe20000000f00 */
[----:B------:R-:W-:Y:S01]  /*14e0*/  ULDC.64 UR4, c[0x4][0x68] ;  /* 0x01001a0000047ab9 */ /* 0x000fe20000000a00 */
[----:B------:R-:W-:Y:S01]  /*14f0*/  ULDC.64 UR6, c[0x4][0x8] ;  /* 0x0100020000067ab9 */ /* 0x000fe20000000a00 */
[----:B---34-:R-:W-:Y:S01]  /*1500*/  IMAD.U32 R4, RZ, RZ, UR4 ;  /* 0x00000004ff047e24 */ /* 0x018fe2000f8e00ff */
[----:B------:R0:W1:Y:S01]  /*1510*/  LDC.64 R14, c[0x4][R0] ;  /* 0x01000000000e7b82 */ /* 0x0000620000000a00 */
[----:B------:R-:W-:Y:S01]  /*1520*/  IMAD.U32 R5, RZ, RZ, UR5 ;  /* 0x00000005ff057e24 */ /* 0x000fe2000f8e00ff */
[----:B------:R-:W-:Y:S01]  /*1530*/  ULDC.64 UR4, c[0x4][0x70] ;  /* 0x01001c0000047ab9 */ /* 0x000fe20000000a00 */
[----:B------:R-:W-:Y:S01]  /*1540*/  IMAD.U32 R10, RZ, RZ, UR6 ;  /* 0x00000006ff0a7e24 */ /* 0x000fe2000f8e00ff */
[----:B------:R-:W-:Y:S01]  /*1550*/  MOV R6, UR4 ;  /* 0x0000000400067c02 */ /* 0x000fe20008000f00 */
[----:B------:R-:W-:Y:S01]  /*1560*/  IMAD.U32 R7, RZ, RZ, UR5 ;  /* 0x00000005ff077e24 */ /* 0x000fe2000f8e00ff */
[----:B------:R-:W-:Y:S01]  /*1570*/  MOV R11, UR7 ;  /* 0x00000007000b7c02 */ /* 0x000fe20008000f00 */
[----:B------:R-:W-:Y:S01]  /*1580*/  IMAD.MOV.U32 R8, RZ, RZ, 0x1e1 ;  /* 0x000001e1ff087424 */ /* 0x000fe200078e00ff */
[----:B------:R-:W-:Y:S01]  /*1590*/  MOV R13, RZ ;  /* 0x000000ff000d7202 */ /* 0x000fe20000000f00 */
[----:B0-----:R-:W-:-:S07]  /*15a0*/  IMAD.MOV.U32 R12, RZ, RZ, 0x1 ;  /* 0x00000001ff0c7424 */ /* 0x001fce00078e00ff */
[----:B------:R-:W-:-:S07]  /*15b0*/  LEPC R20, `(.L_x_17) ;  /* 0x000000001014794e */ /* 0x000fce0000000000 */
[----:B-12--5:R-:W-:Y:S05]  /*15c0*/  CALL.ABS.NOINC R14 ;  /* 0x000000000e007343 */ /* 0x026fea0003c00000 */
.L_x_17:
[----:B------:R-:W-:-:S06]  /*15d0*/  ULOP3.LUT UR4, UR37, 0x1, URZ, 0xfc, !UPT ;  /* 0x0000000125047892 */ /* 0x000fcc000f8efc3f */
[----:B------:R-:W-:-:S05]  /*15e0*/  IMAD.U32 R0, RZ, RZ, UR4 ;  /* 0x00000004ff007e24 */ /* 0x000fca000f8e00ff */
[----:B------:R-:W-:-:S13]  /*15f0*/  ISETP.NE.AND P0, PT, R0, 0x3, PT ;  /* 0x000000030000780c */ /* 0x000fda0003f05270 */
[----:B------:R-:W-:Y:S05]  /*1600*/  @!P0 BRA `(.L_x_18) ;  /* 0x0000000000048947 */ /* 0x000fea0003800000 */
[----:B------:R-:W-:Y:S01]  /*1610*/  BPT.TRAP 0x1 ;  /* 0x000000040000795c */ /* 0x000fe20000300000 */
.L_x_18:
[----:B------:R-:W0:Y:S01]  /*1620*/  S2UR UR5, SR_CgaCtaId ;  /* 0x00000000000579c3 */ /* 0x000e220000008800 */
[----:B------:R-:W-:Y:S01]  /*1630*/  UMOV UR4, 0x400 ;  /* 0x0000040000047882 */ /* 0x000fe20000000000 */
[----:B---34-:R-:W-:Y:S01]  /*1640*/  IMAD.U32 R5, RZ, RZ, UR39 ;  /* 0x00000027ff057e24 */ /* 0x018fe2000f8e00ff */
[----:B--2---:R-:W-:-:S04]  /*1650*/  MOV R3, UR36 ;  /* 0x0000002400037c02 */ /* 0x004fc80008000f00 */
[----:B------:R-:W-:Y:S01]  /*1660*/  SHF.L.U32 R3, R3, 0x1f, RZ ;  /* 0x0000001f03037819 */ /* 0x000fe200000006ff */
[----:B0-----:R-:W-:-:S06]  /*1670*/  ULEA UR4, UR5, UR4, 0x18 ;  /* 0x0000000405047291 */ /* 0x001fcc000f8ec03f */
[----:B------:R-:W-:-:S04]  /*1680*/  IMAD.U32 R0, RZ, RZ, UR4 ;  /* 0x00000004ff007e24 */ /* 0x000fc8000f8e00ff */
[----:B------:R-:W-:-:S04]  /*1690*/  IMAD R4, R5, 0x8, R0 ;  /* 0x0000000805047824 */ /* 0x000fc800078e0200 */
[----:B------:R0:W1:Y:S01]  /*16a0*/  SYNCS.PHASECHK.TRANS64.TRYWAIT P1, [R4+URZ], R3 ;  /* 0x00000003040075a7 */ /* 0x000062000802017f */
[----:B------:R-:W-:Y:S05]  /*16b0*/  @!P0 BRA `(.L_x_19) ;  /* 0x0000000000048947 */ /* 0x000fea0003800000 */
[----:B------:R-:W-:Y:S01]  /*16c0*/  BPT.TRAP 0x1 ;  /* 0x000000040000795c */ /* 0x000fe20000300000 */
.L_x_19:
[----:B-1----:R-:W-:Y:S05]  /*16d0*/  @P1 BRA `(.L_x_20) ;  /* 0x0000000000081947 */ /* 0x002fea0003800000 */
[----:B------:R-:W1:Y:S02]  /*16e0*/  SYNCS.PHASECHK.TRANS64.TRYWAIT P1, [R4+URZ], R3 ;  /* 0x00000003040075a7 */ /* 0x000e64000802017f */
[----:B-1----:R-:W-:Y:S05]  /*16f0*/  @!P1 BRA `(.L_x_21) ;  /* 0x0000031800dc9947 */ /* 0x002fea0003800000 */
.L_x_20:
[----:B------:R-:W-:-:S04]  /*1700*/  UISETP.LT.AND UP0, UPT, UR43, 0x1, UPT ;  /* 0x000000012b00788c */ /* 0x000fc8000bf01270 */
[----:B------:R-:W-:-:S06]  /*1710*/  USEL UR4, UR43, 0x1, UP0 ;  /* 0x000000012b047887 */ /* 0x000fcc0008000000 */
[----:B01----:R-:W-:Y:S01]  /*1720*/  MOV R3, UR4 ;  /* 0x0000000400037c02 */ /* 0x003fe20008000f00 */
[----:B------:R-:W-:Y:S05]  /*1730*/  WARPSYNC.ALL ;  /* 0x0000000000007948 */ /* 0x000fea0003800000 */
[----:B------:R-:W-:-:S04]  /*1740*/  IADD3 R3, -R3, UR43, RZ ;  /* 0x0000002b03037c10 */ /* 0x000fc8000fffe1ff */
[----:B------:R-:W-:Y:S02]  /*1750*/  ISETP.GE.AND P1, PT, R3, 0x1, PT ;  /* 0x000000010300780c */ /* 0x000fe40003f26270 */
[----:B------:R-:W-:Y:S01]  /*1760*/  R2UR UR4, R0 ;  /* 0x00000000000472ca */ /* 0x000fe200000e0000 */
[----:B------:R-:W-:Y:S01]  /*1770*/  WARPGROUP.ARRIVE ;  /* 0x00000000000079c5 */ /* 0x000fe20000000000 */
[----:B------:R-:W-:Y:S01]  /*1780*/  UMOV UR9, 0x40000040 ;  /* 0x4000004000097882 */ /* 0x000fe20000000000 */
[----:B------:R-:W-:Y:S01]  /*1790*/  UMOV UR11, 0x40000040 ;  /* 0x40000040000b7882 */ /* 0x000fe20000000000 */
[----:B------:R0:W-:Y:S01]  /*17a0*/  STL [R1+0x2c8], R17 ;  /* 0x0002c81101007387 */ /* 0x0001e20000100800 */
[----:B------:R-:W-:Y:S01]  /*17b0*/  UMOV UR15, UR11 ;  /* 0x0000000b000f7c82 */ /* 0x000fe20008000000 */
[----:B------:R-:W-:Y:S02]  /*17c0*/  UMOV UR13, 0x40000040 ;  /* 0x40000040000d7882 */ /* 0x000fe40000000000 */
[----:B-----5:R-:W-:Y:S04]  /*17d0*/  STL [R1+0x2c4], R16 ;  /* 0x0002c41001007387 */ /* 0x020fe80000100800 */
[----:B------:R-:W-:Y:S01]  /*17e0*/  STL [R1+0x2c0], R3 ;  /* 0x0002c00301007387 */ /* 0x000fe20000100800 */
[----:B------:R-:W-:-:S03]  /*17f0*/  UIADD3 UR4, UR4, 0x80100, URZ ;  /* 0x0008010004047890 */ /* 0x000fc6000fffe03f */
[----:B------:R1:W-:Y:S01]  /*1800*/  STL [R1+0x2bc], R2 ;  /* 0x0002bc0201007387 */ /* 0x0003e20000100800 */
[----:B------:R-:W-:-:S03]  /*1810*/  USHF.R.U32.HI UR4, URZ, 0x4, UR4 ;  /* 0x000000043f047899 */ /* 0x000fc60008011604 */
[----:B------:R2:W-:Y:S01]  /*1820*/  STL [R1+0x2cc], R0 ;  /* 0x0002cc0001007387 */ /* 0x0005e20000100800 */
[----:B------:R-:W-:Y:S02]  /*1830*/  ULOP3.LUT UR5, UR4, 0x3fff, URZ, 0xc0, !UPT ;  /* 0x00003fff04057892 */ /* 0x000fe4000f8ec03f */
[----:B------:R-:W-:Y:S02]  /*1840*/  ULOP3.LUT UR4, UR46, 0x10000, URZ, 0xfc, !UPT ;  /* 0x000100002e047892 */ /* 0x000fe4000f8efc3f */
[----:B------:R-:W-:Y:S02]  /*1850*/  ULOP3.LUT UR5, UR5, 0x10000, URZ, 0xfc, !UPT ;  /* 0x0001000005057892 */ /* 0x000fe4000f8efc3f */
[----:B------:R-:W-:Y:S02]  /*1860*/  ULEA UR8, UR39, UR4, 0xd ;  /* 0x0000000427087291 */ /* 0x000fe4000f8e683f */
[----:B------:R-:W-:Y:S02]  /*1870*/  ULEA UR6, UR39, UR5, 0xd ;  /* 0x0000000527067291 */ /* 0x000fe4000f8e683f */
[----:B------:R-:W-:-:S05]  /*1880*/  UIADD3 UR12, UR8, 0x400, URZ ;  /* 0x00000400080c7890 */ /* 0x000fca000fffe03f */
[----:B------:R-:W-:Y:S02]  /*1890*/  UMOV UR10, UR6 ;  /* 0x00000006000a7c82 */ /* 0x000fe40008000000 */
[----:B------:R-:W-:Y:S01]  /*18a0*/  HGMMA.64x256x8.F32.TF32 R24, gdesc[UR8], RZ, !UPT, gsb0 ;  /* 0x07e00000081879f0 */ /* 0x000fe2000c0028ff */
[----:B------:R-:W-:Y:S02]  /*18b0*/  UMOV UR14, UR10 ;  /* 0x0000000a000e7c82 */ /* 0x000fe40008000000 */
[----:B------:R-:W-:Y:S02]  /*18c0*/  WARPGROUP.DEPBAR.LE gsb0, 0x0 ;  /* 0x00008000000079c5 */ /* 0x000fe40000010000 */
[----:B------:R-:W-:Y:S01]  /*18d0*/  STL.64 [R1], R24 ;  /* 0x0000001801007387 */ /* 0x000fe20000100a00 */
[----:B------:R-:W-:Y:S01]  /*18e0*/  IMAD.MOV.U32 R235, RZ, RZ, R46 ;  /* 0x000000ffffeb7224 */ /* 0x000fe200078e002e */
[----:B------:R-:W-:Y:S01]  /*18f0*/  MOV R233, R48 ;  /* 0x0000003000e97202 */ /* 0x000fe20000000f00 */
[----:B------:R-:W-:Y:S01]  /*1900*/  IMAD.MOV.U32 R234, RZ, RZ, R47 ;  /* 0x000000ffffea7224 */ /* 0x000fe200078e002f */
[----:B------:R-:W-:Y:S01]  /*1910*/  STL.64 [R1+0x8], R26 ;  /* 0x0000081a01007387 */ /* 0x000fe20000100a00 */
        /* <DEDUP_REMOVED lines=73> */
[----:B0-----:R-:W-:Y:S01]  /*1db0*/  MOV R17, R135 ;  /* 0x0000008700117202 */ /* 0x001fe20000000f00 */
        /* <DEDUP_REMOVED lines=9> */
[----:B-1----:R-:W-:Y:S01]  /*1e50*/  MOV R2, R150 ;  /* 0x0000009600027202 */ /* 0x002fe20000000f00 */
[----:B------:R-:W-:Y:S01]  /*1e60*/  IMAD.MOV.U32 R196, RZ, RZ, R112 ;  /* 0x000000ffffc47224 */ /* 0x000fe200078e0070 */
[----:B------:R0:W-:Y:S01]  /*1e70*/  STL.64 [R1+0x50], R44 ;  /* 0x0000502c01007387 */ /* 0x0001e20000100a00 */
[----:B------:R-:W-:-:S02]  /*1e80*/  IMAD.MOV.U32 R197, RZ, RZ, R113 ;  /* 0x000000ffffc57224 */ /* 0x000fc400078e0071 */
[----:B------:R-:W-:Y:S01]  /*1e90*/  IMAD.MOV.U32 R199, RZ, RZ, R115 ;  /* 0x000000ffffc77224 */ /* 0x000fe200078e0073 */
[----:B------:R-:W-:Y:S01]  /*1ea0*/  STL [R1+0x15d0], R152 ;  /* 0x0015d09801007387 */ /* 0x000fe20000100800 */
[----:B------:R-:W-:Y:S02]  /*1eb0*/  IMAD.MOV.U32 R200, RZ, RZ, R116 ;  /* 0x000000ffffc87224 */ /* 0x000fe400078e0074 */
[----:B------:R-:W-:Y:S02]  /*1ec0*/  IMAD.MOV.U32 R202, RZ, RZ, R118 ;  /* 0x000000ffffca7224 */ /* 0x000fe400078e0076 */
[----:B------:R-:W-:Y:S02]  /*1ed0*/  IMAD.MOV.U32 R203, RZ, RZ, R119 ;  /* 0x000000ffffcb7224 */ /* 0x000fe400078e0077 */
[----:B------:R-:W-:Y:S02]  /*1ee0*/  IMAD.MOV.U32 R205, RZ, RZ, R121 ;  /* 0x000000ffffcd7224 */ /* 0x000fe400078e0079 */
[----:B------:R-:W-:-:S02]  /*1ef0*/  IMAD.MOV.U32 R206, RZ, RZ, R122 ;  /* 0x000000ffffce7224 */ /* 0x000fc400078e007a */
[----:B------:R-:W-:Y:S02]  /*1f00*/  IMAD.MOV.U32 R208, RZ, RZ, R124 ;  /* 0x000000ffffd07224 */ /* 0x000fe400078e007c */
        /* <DEDUP_REMOVED lines=17> */
[----:B--2---:R-:W-:Y:S02]  /*2020*/  IMAD.MOV.U32 R0, RZ, RZ, R151 ;  /* 0x000000ffff007224 */ /* 0x004fe400078e0097 */
[----:B0-----:R-:W-:-:S06]  /*2030*/  WARPGROUP.ARRIVE ;  /* 0x00000000000079c5 */ /* 0x001fcc0000000000 */
[----:B------:R-:W-:Y:S03]  /*2040*/  HGMMA.64x256x8.F32.TF32 R24, gdesc[UR12], RZ, !UPT, gsb0 ;  /* 0x07e000000c1879f0 */ /* 0x000fe6000c0028ff */
[----:B------:R-:W-:Y:S02]  /*2050*/  WARPGROUP.DEPBAR.LE gsb0, 0x0 ;  /* 0x00008000000079c5 */ /* 0x000fe40000010000 */
[----:B------:R-:W-:Y:S04]  /*2060*/  STL.64 [R1+0x15c8], R150 ;  /* 0x0015c89601007387 */ /* 0x000fe80000100a00 */
        /* <DEDUP_REMOVED lines=20> */
[----:B------:R0:W-:Y:S04]  /*21b0*/  STL.64 [R1+0x1520], R108 ;  /* 0x0015206c01007387 */ /* 0x0001e80000100a00 */
[----:B0-----:R-:W2:Y:S04]  /*21c0*/  LDL.LU R108, [R1] ;  /* 0x00000000016c7983 */ /* 0x001ea80000300800 */
[----:B------:R-:W2:Y:S04]  /*21d0*/  LDL.LU R109, [R1+0x4] ;  /* 0x00000400016d7983 */ /* 0x000ea80000300800 */
        /* <DEDUP_REMOVED lines=19> */
[----:B------:R-:W2:Y:S01]  /*2310*/  LDL.LU R129, [R1+0x54] ;  /* 0x0000540001817983 */ /* 0x000ea20000300800 */
        /* <DEDUP_REMOVED lines=31> */
[----:B------:R-:W-:Y:S01]  /*2510*/  UIADD3 UR12, UR8, 0x2, URZ ;  /* 0x00000002080c7890 */ /* 0x000fe2000fffe03f */
[----:B------:R-:W-:Y:S01]  /*2520*/  IMAD.MOV.U32 R214, RZ, RZ, R22 ;  /* 0x000000ffffd67224 */ /* 0x000fe200078e0016 */
[----:B------:R-:W-:Y:S01]  /*2530*/  UIADD3 UR14, UR6, 0x2, URZ ;  /* 0x00000002060e7890 */ /* 0x000fe2000fffe03f */
[----:B------:R-:W-:Y:S01]  /*2540*/  IMAD.MOV.U32 R216, RZ, RZ, R20 ;  /* 0x000000ffffd87224 */ /* 0x000fe200078e0014 */
[----:B------:R-:W-:Y:S01]  /*2550*/  UMOV UR13, 0x40000040 ;  /* 0x40000040000d7882 */ /* 0x000fe20000000000 */
[----:B------:R-:W-:Y:S01]  /*2560*/  IMAD.MOV.U32 R217, RZ, RZ, R19 ;  /* 0x000000ffffd97224 */ /* 0x000fe200078e0013 */
[----:B------:R-:W-:Y:S01]  /*2570*/  UMOV UR15, 0x40000040 ;  /* 0x40000040000f7882 */ /* 0x000fe20000000000 */
        /* <DEDUP_REMOVED lines=11> */
[----:B------:R-:W-:-:S06]  /*2630*/  IMAD.MOV.U32 R235, RZ, RZ, R0 ;  /* 0x000000ffffeb7224 */ /* 0x000fcc00078e0000 */
[----:B--2---:R-:W-:-:S06]  /*2640*/  WARPGROUP.ARRIVE ;  /* 0x00000000000079c5 */ /* 0x004fcc0000000000 */
[----:B------:R-:W-:Y:S03]  /*2650*/  HGMMA.64x256x8.F32.TF32 R108, gdesc[UR12], R108, gsb0 ;  /* 0x07e000000c6c79f0 */ /* 0x000fe6000800286c */
[----:B------:R-:W-:Y:S02]  /*2660*/  WARPGROUP.DEPBAR.LE gsb0, 0x0 ;  /* 0x00008000000079c5 */ /* 0x000fe40000010000 */
[----:B------:R-:W-:Y:S04]  /*2670*/  STL.64 [R1], R108 ;  /* 0x0000006c01007387 */ /* 0x000fe80000100a00 */
        /* <DEDUP_REMOVED lines=63> */
[----:B0-----:R-:W2:Y:S04]  /*2a70*/  LDL.LU R152, [R1+0x15d0] ;  /* 0x0015d00001987983 */ /* 0x001ea80000300800 */
[----:B------:R-:W3:Y:S04]  /*2a80*/  LDL.LU.64 R150, [R1+0x15c8] ;  /* 0x0015c80001967983 */ /* 0x000ee80000300a00 */
        /* <DEDUP_REMOVED lines=20> */
[----:B------:R-:W3:Y:S01]  /*2bd0*/  LDL.LU.64 R108, [R1+0x1520] ;  /* 0x00152000016c7983 */ /* 0x000ee20000300a00 */
[----:B------:R-:W-:Y:S01]  /*2be0*/  UIADD3 UR12, UR8, 0x402, URZ ;  /* 0x00000402080c7890 */ /* 0x000fe2000fffe03f */
[----:B------:R-:W-:Y:S01]  /*2bf0*/  UMOV UR13, 0x40000040 ;  /* 0x40000040000d7882 */ /* 0x000fe20000000000 */
[----:B---3--:R-:W-:-:S07]  /*2c00*/  WARPGROUP.ARRIVE ;  /* 0x00000000000079c5 */ /* 0x008fce0000000000 */
[----:B------:R-:W-:Y:S03]  /*2c10*/  HGMMA.64x256x8.F32.TF32 R24, gdesc[UR12], R24, gsb0 ;  /* 0x07e000000c1879f0 */ /* 0x000fe60008002818 */
        /* <DEDUP_REMOVED lines=65> */
[----:B0-----:R-:W3:Y:S04]  /*3030*/  LDL.LU.64 R24, [R1] ;  /* 0x0000000001187983 */ /* 0x001ee80000300a00 */
        /* <DEDUP_REMOVED lines=63> */
[----:B------:R-:W-:-:S02]  /*3430*/  UIADD3 UR12, UR8, 0x4, URZ ;  /* 0x00000004080c7890 */ /* 0x000fc4000fffe03f */
[----:B------:R-:W-:Y:S01]  /*3440*/  UIADD3 UR14, UR6, 0x4, URZ ;  /* 0x00000004060e7890 */ /* 0x000fe2000fffe03f */
[----:B------:R-:W-:Y:S01]  /*3450*/  UMOV UR13, 0x40000040 ;  /* 0x40000040000d7882 */ /* 0x000fe20000000000 */
[----:B------:R-:W-:Y:S01]  /*3460*/  UMOV UR15, 0x40000040 ;  /* 0x40000040000f7882 */ /* 0x000fe20000000000 */
[----:B---3--:R-:W-:-:S06]  /*3470*/  WARPGROUP.ARRIVE ;  /* 0x00000000000079c5 */ /* 0x008fcc0000000000 */
[----:B------:R-:W-:Y:S03]  /*3480*/  HGMMA.64x256x8.F32.TF32 R24, gdesc[UR12], R24, gsb0 ;  /* 0x07e000000c1879f0 */ /* 0x000fe60008002818 */
[----:B------:R-:W-:Y:S02]  /*3490*/  WARPGROUP.DEPBAR.LE gsb0, 0x0 ;  /* 0x00008000000079c5 */ /* 0x000fe40000010000 */
[----:B------:R-:W-:Y:S01]  /*34a0*/  STL.64 [R1], R24 ;  /* 0x0000001801007387 */ /* 0x000fe20000100a00 */
[----:B------:R-:W-:Y:S01]  /*34b0*/  IMAD.MOV.U32 R2, RZ, RZ, R150 ;  /* 0x000000ffff027224 */ /* 0x000fe200078e0096 */
[----:B------:R-:W-:Y:S01]  /*34c0*/  MOV R0, R151 ;  /* 0x0000009700007202 */ /* 0x000fe20000000f00 */
[----:B------:R-:W-:Y:S01]  /*34d0*/  IMAD.MOV.U32 R3, RZ, RZ, R149 ;  /* 0x000000ffff037224 */ /* 0x000fe200078e0095 */
[----:B------:R-:W-:Y:S01]  /*34e0*/  STL.64 [R1+0x8], R26 ;  /* 0x0000081a01007387 */ /* 0x000fe20000100a00 */
[----:B------:R-:W-:Y:S01]  /*34f0*/  MOV R4, R148 ;  /* 0x0000009400047202 */ /* 0x000fe20000000f00 */
[----:B------:R-:W-:Y:S01]  /*3500*/  IMAD.MOV.U32 R6, RZ, RZ, R146 ;  /* 0x000000ffff067224 */ /* 0x000fe200078e0092 */
[----:B------:R-:W-:Y:S01]  /*3510*/  MOV R7, R145 ;  /* 0x0000009100077202 */ /* 0x000fe20000000f00 */
        /* <DEDUP_REMOVED lines=32> */
[----:B------:R0:W-:Y:S01]  /*3720*/  STL.64 [R1+0x50], R44 ;  /* 0x0000502c01007387 */ /* 0x0001e20000100a00 */
[----:B------:R-:W-:Y:S01]  /*3730*/  IMAD.MOV.U32 R207, RZ, RZ, R123 ;  /* 0x000000ffffcf7224 */ /* 0x000fe200078e007b */
[----:B------:R-:W-:Y:S01]  /*3740*/  MOV R202, R118 ;  /* 0x0000007600ca7202 */ /* 0x000fe20000000f00 */
[----:B------:R-:W-:Y:S01]  /*3750*/  IMAD.MOV.U32 R204, RZ, RZ, R120 ;  /* 0x000000ffffcc7224 */ /* 0x000fe200078e0078 */
[----:B------:R-:W3:Y:S01]  /*3760*/  LDL.LU.64 R150, [R1+0x1518] ;  /* 0x0015180001967983 */ /* 0x000ee20000300a00 */
        /* <DEDUP_REMOVED lines=96> */
[----:B------:R-:W-:-:S03]  /*3d70*/  IMAD.MOV.U32 R234, RZ, RZ, R47 ;  /* 0x000000ffffea7224 */ /* 0x000fc600078e002f */
        /* <DEDUP_REMOVED lines=28> */
[----:B0-----:R-:W3:Y:S04]  /*3f40*/  LDL.LU.64 R44, [R1+0x1370] ;  /* 0x00137000012c7983 */ /* 0x001ee80000300a00 */
        /* <DEDUP_REMOVED lines=11> */
[----:B------:R-:W-:-:S02]  /*4000*/  UMOV UR13, 0x40000040 ;  /* 0x40000040000d7882 */ /* 0x000fc40000000000 */
[----:B--2---:R-:W-:Y:S01]  /*4010*/  STL [R1+0x1318], R152 ;  /* 0x0013189801007387 */ /* 0x004fe20000100800 */
[----:B---3--:R-:W-:-:S06]  /*4020*/  WARPGROUP.ARRIVE ;  /* 0x00000000000079c5 */ /* 0x008fcc0000000000 */
        /* <DEDUP_REMOVED lines=74> */
[----:B------:R-:W-:-:S02]  /*44d0*/  IMAD.MOV.U32 R151, RZ, RZ, R214 ;  /* 0x000000ffff977224 */ /* 0x000fc400078e00d6 */
[----:B------:R-:W-:Y:S01]  /*44e0*/  IMAD.MOV.U32 R152, RZ, RZ, R213 ;  /* 0x000000ffff987224 */ /* 0x000fe200078e00d5 */
[----:B------:R-:W-:Y:S01]  /*44f0*/  MOV R213, R23 ;  /* 0x0000001700d57202 */ /* 0x000fe20000000f00 */
        /* <DEDUP_REMOVED lines=14> */
[----:B------:R-:W-:Y:S01]  /*45e0*/  IMAD.MOV.U32 R235, RZ, RZ, R0 ;  /* 0x000000ffffeb7224 */ /* 0x000fe200078e0000 */
[----:B------:R-:W-:Y:S02]  /*45f0*/  UIADD3 UR12, UR8, 0x6, URZ ;  /* 0x00000006080c7890 */ /* 0x000fe4000fffe03f */
[----:B------:R-:W-:Y:S01]  /*4600*/  UIADD3 UR14, UR6, 0x6, URZ ;  /* 0x00000006060e7890 */ /* 0x000fe2000fffe03f */
[----:B------:R-:W-:Y:S01]  /*4610*/  UMOV UR13, 0x40000040 ;  /* 0x40000040000d7882 */ /* 0x000fe20000000000 */
[----:B------:R-:W-:Y:S01]  /*4620*/  UMOV UR15, 0x40000040 ;  /* 0x40000040000f7882 */ /* 0x000fe20000000000 */
        /* <DEDUP_REMOVED lines=236> */
[----:B------:R-:W-:Y:S01]  /*54f0*/  STL.64 [R1+0x30], R36 ;  /* 0x0000302401007387 */ /* 0x000fe20000100a00 */
[----:B------:R-:W-:-:S03]  /*5500*/  IMAD.MOV.U32 R2, RZ, RZ, R150 ;  /* 0x000000ffff027224 */ /* 0x000fc600078e0096 */
[----:B------:R-:W-:Y:S01]  /*5510*/  STL.64 [R1+0x38], R38 ;  /* 0x0000382601007387 */ /* 0x000fe20000100a00 */
[----:B------:R-:W-:-:S03]  /*5520*/  IMAD.MOV.U32 R0, RZ, RZ, R151 ;  /* 0x000000ffff007224 */ /* 0x000fc600078e0097 */
[----:B------:R-:W-:Y:S01]  /*5530*/  STL.64 [R1+0x40], R40 ;  /* 0x0000402801007387 */ /* 0x000fe20000100a00 */
[----:B------:R-:W-:Y:S01]  /*5540*/  IMAD.MOV.U32 R4, RZ, RZ, R148 ;  /* 0x000000ffff047224 */ /* 0x000fe200078e0094 */
[----:B------:R-:W-:Y:S02]  /*5550*/  MOV R3, R149 ;  /* 0x0000009500037202 */ /* 0x000fe40000000f00 */
[----:B------:R-:W-:Y:S01]  /*5560*/  STL.64 [R1+0x48], R42 ;  /* 0x0000482a01007387 */ /* 0x000fe20000100a00 */
[----:B------:R-:W-:Y:S01]  /*5570*/  MOV R6, R146 ;  /* 0x0000009200067202 */ /* 0x000fe20000000f00 */
[----:B------:R-:W-:Y:S02]  /*5580*/  IMAD.MOV.U32 R5, RZ, RZ, R147 ;  /* 0x000000ffff057224 */ /* 0x000fe400078e0093 */
[----:B------:R0:W-:Y:S01]  /*5590*/  STL.64 [R1+0x50], R44 ;  /* 0x0000502c01007387 */ /* 0x0001e20000100a00 */
[----:B------:R-:W-:-:S03]  /*55a0*/  IMAD.MOV.U32 R8, RZ, RZ, R144 ;  /* 0x000000ffff087224 */ /* 0x000fc600078e0090 */
[----:B------:R-:W3:Y:S01]  /*55b0*/  LDL.LU.64 R150, [R1+0x1260] ;  /* 0x0012600001967983 */ /* 0x000ee20000300a00 */
[----:B------:R-:W-:Y:S01]  /*55c0*/  IMAD.MOV.U32 R7, RZ, RZ, R145 ;  /* 0x000000ffff077224 */ /* 0x000fe200078e0091 */
[----:B------:R-:W-:Y:S02]  /*55d0*/  MOV R9, R143 ;  /* 0x0000008f00097202 */ /* 0x000fe40000000f00 */
[----:B------:R-:W3:Y:S01]  /*55e0*/  LDL.LU.64 R148, [R1+0x1258] ;  /* 0x0012580001947983 */ /* 0x000ee20000300a00 */
[----:B------:R-:W-:Y:S01]  /*55f0*/  IMAD.MOV.U32 R10, RZ, RZ, R142 ;  /* 0x000000ffff0a7224 */ /* 0x000fe200078e008e */
[----:B------:R-:W-:Y:S02]  /*5600*/  MOV R12, R140 ;  /* 0x0000008c000c7202 */ /* 0x000fe40000000f00 */
[----:B------:R-:W3:Y:S01]  /*5610*/  LDL.LU.64 R146, [R1+0x1250] ;  /* 0x0012500001927983 */ /* 0x000ee20000300a00 */
[----:B------:R-:W-:-:S03]  /*5620*/  IMAD.MOV.U32 R11, RZ, RZ, R141 ;  /* 0x000000ffff0b7224 */ /* 0x000fc600078e008d */
[----:B------:R-:W3:Y:S01]  /*5630*/  LDL.LU.64 R144, [R1+0x1248] ;  /* 0x0012480001907983 */ /* 0x000ee20000300a00 */
[----:B------:R-:W-:Y:S01]  /*5640*/  IMAD.MOV.U32 R14, RZ, RZ, R138 ;  /* 0x000000ffff0e7224 */ /* 0x000fe200078e008a */
[----:B------:R-:W-:Y:S01]  /*5650*/  MOV R15, R137 ;  /* 0x00000089000f7202 */ /* 0x000fe20000000f00 */
[----:B------:R-:W-:Y:S01]  /*5660*/  IMAD.MOV.U32 R13, RZ, RZ, R139 ;  /* 0x000000ffff0d7224 */ /* 0x000fe200078e008b */
        /* <DEDUP_REMOVED lines=488> */
[----:B------:R-:W-:-:S03]  /*74f0*/  MOV R2, R150 ;  /* 0x0000009600027202 */ /* 0x000fc60000000f00 */
[----:B------:R-:W-:Y:S01]  /*7500*/  STL.64 [R1+0x38], R38 ;  /* 0x0000382601007387 */ /* 0x000fe20000100a00 */
[----:B------:R-:W-:-:S03]  /*7510*/  IMAD.MOV.U32 R0, RZ, RZ, R151 ;  /* 0x000000ffff007224 */ /* 0x000fc600078e0097 */
[----:B------:R-:W-:Y:S01]  /*7520*/  STL.64 [R1+0x40], R40 ;  /* 0x0000402801007387 */ /* 0x000fe20000100a00 */
[----:B------:R-:W-:-:S03]  /*7530*/  IMAD.MOV.U32 R4, RZ, RZ, R148 ;  /* 0x000000ffff047224 */ /* 0x000fc600078e0094 */
[----:B------:R-:W-:Y:S01]  /*7540*/  STL.64 [R1+0x48], R42 ;  /* 0x0000482a01007387 */ /* 0x000fe20000100a00 */
[----:B------:R-:W-:Y:S01]  /*7550*/  IMAD.MOV.U32 R3, RZ, RZ, R149 ;  /* 0x000000ffff037224 */ /* 0x000fe200078e0095 */
[----:B------:R-:W-:Y:S02]  /*7560*/  MOV R5, R147 ;  /* 0x0000009300057202 */ /* 0x000fe40000000f00 */
[----:B------:R0:W-:Y:S01]  /*7570*/  STL.64 [R1+0x50], R44 ;  /* 0x0000502c01007387 */ /* 0x0001e20000100a00 */
        /* <DEDUP_REMOVED lines=149> */
[----:B------:R-:W-:Y:S02]  /*7ed0*/  IMAD.MOV.U32 R235, RZ, RZ, R46 ;  /* 0x000000ffffeb7224 */ /* 0x000fe400078e002e */
[----:B------:R-:W-:Y:S01]  /*7ee0*/  IMAD.MOV.U32 R234, RZ, RZ, R47 ;  /* 0x000000ffffea7224 */ /* 0x000fe200078e002f */
        /* <DEDUP_REMOVED lines=353> */
[----:B------:R-:W-:-:S03]  /*9500*/  MOV R0, R151 ;  /* 0x0000009700007202 */ /* 0x000fc60000000f00 */
[----:B------:R-:W-:Y:S01]  /*9510*/  STL.64 [R1+0x40], R40 ;  /* 0x0000402801007387 */ /* 0x000fe20000100a00 */
[----:B------:R-:W-:Y:S01]  /*9520*/  MOV R4, R148 ;  /* 0x0000009400047202 */ /* 0x000fe20000000f00 */
[----:B------:R-:W-:Y:S02]  /*9530*/  IMAD.MOV.U32 R3, RZ, RZ, R149 ;  /* 0x000000ffff037224 */ /* 0x000fe400078e0095 */
[----:B------:R-:W-:Y:S01]  /*9540*/  STL.64 [R1+0x48], R42 ;  /* 0x0000482a01007387 */ /* 0x000fe20000100a00 */
[----:B------:R-:W-:-:S03]  /*9550*/  IMAD.MOV.U32 R6, RZ, RZ, R146 ;  /* 0x000000ffff067224 */ /* 0x000fc600078e0092 */
[----:B------:R0:W-:Y:S01]  /*9560*/  STL.64 [R1+0x50], R44 ;  /* 0x0000502c01007387 */ /* 0x0001e20000100a00 */
        /* <DEDUP_REMOVED lines=1782> */
[----:B------:R-:W-:Y:S01]  /*104d0*/  IMAD.MOV.U32 R220, RZ, RZ, R21 ;  /* 0x000000ffffdc7224 */ /* 0x000fe200078e0015 */
[----:B------:R0:W5:Y:S01]  /*104e0*/  LDL.LU R0, [R1+0x2cc] ;  /* 0x0002cc0001007983 */ /* 0x0001620000300800 */
[----:B------:R-:W-:-:S02]  /*104f0*/  IMAD.MOV.U32 R222, RZ, RZ, R19 ;  /* 0x000000ffffde7224 */ /* 0x000fc400078e0013 */
[----:B------:R-:W-:Y:S01]  /*10500*/  IMAD.MOV.U32 R223, RZ, RZ, R18 ;  /* 0x000000ffffdf7224 */ /* 0x000fe200078e0012 */
[----:B------:R0:W5:Y:S01]  /*10510*/  LDL.LU R17, [R1+0x2c8] ;  /* 0x0002c80001117983 */ /* 0x0001620000300800 */
[----:B------:R-:W-:Y:S02]  /*10520*/  IMAD.MOV.U32 R225, RZ, RZ, R14 ;  /* 0x000000ffffe17224 */ /* 0x000fe400078e000e */
[----:B------:R-:W-:Y:S01]  /*10530*/  IMAD.MOV.U32 R226, RZ, RZ, R13 ;  /* 0x000000ffffe27224 */ /* 0x000fe200078e000d */
[----:B------:R0:W5:Y:S01]  /*10540*/  LDL.LU R16, [R1+0x2c4] ;  /* 0x0002c40001107983 */ /* 0x0001620000300800 */
[----:B------:R-:W-:Y:S02]  /*10550*/  IMAD.MOV.U32 R228, RZ, RZ, R11 ;  /* 0x000000ffffe47224 */ /* 0x000fe400078e000b */
[----:B------:R-:W-:Y:S01]  /*10560*/  IMAD.MOV.U32 R229, RZ, RZ, R10 ;  /* 0x000000ffffe57224 */ /* 0x000fe200078e000a */
[----:B------:R0:W5:Y:S01]  /*10570*/  LDL.LU R3, [R1+0x2c0] ;  /* 0x0002c00001037983 */ /* 0x0001620000300800 */
[----:B------:R-:W-:-:S02]  /*10580*/  IMAD.MOV.U32 R231, RZ, RZ, R8 ;  /* 0x000000ffffe77224 */ /* 0x000fc400078e0008 */
[----:B------:R-:W-:Y:S01]  /*10590*/  IMAD.MOV.U32 R232, RZ, RZ, R7 ;  /* 0x000000ffffe87224 */ /* 0x000fe200078e0007 */
[----:B------:R0:W5:Y:S01]  /*105a0*/  LDL.LU R2, [R1+0x2bc] ;  /* 0x0002bc0001027983 */ /* 0x0001620000300800 */
        /* <DEDUP_REMOVED lines=69> */
[----:B-1----:R0:W5:Y:S04]  /*10a00*/  LDL.LU R152, [R1+0x2b8] ;  /* 0x0002b80001987983 */ /* 0x0021680000300800 */
[----:B------:R-:W2:Y:S04]  /*10a10*/  LDL.LU.64 R150, [R1+0x2b0] ;  /* 0x0002b00001967983 */ /* 0x000ea80000300a00 */
        /* <DEDUP_REMOVED lines=20> */
[----:B------:R-:W2:Y:S01]  /*10b60*/  LDL.LU.64 R108, [R1+0x208] ;  /* 0x00020800016c7983 */ /* 0x000ea20000300a00 */
[----:B------:R-:W-:Y:S01]  /*10b70*/  UIADD3 UR12, UR8, 0x1c06, URZ ;  /* 0x00001c06080c7890 */ /* 0x000fe2000fffe03f */
[----:B------:R-:W-:Y:S01]  /*10b80*/  UMOV UR13, 0x40000040 ;  /* 0x40000040000d7882 */ /* 0x000fe20000000000 */
[----:B--2---:R-:W-:-:S07]  /*10b90*/  WARPGROUP.ARRIVE ;  /* 0x00000000000079c5 */ /* 0x004fce0000000000 */
[----:B------:R-:W-:Y:S03]  /*10ba0*/  HGMMA.64x256x8.F32.TF32 R24, gdesc[UR12], R24, gsb0 ;  /* 0x07e000000c1879f0 */ /* 0x000fe60008002818 */
[----:B------:R-:W-:Y:S02]  /*10bb0*/  WARPGROUP.DEPBAR.LE gsb0, 0x0 ;  /* 0x00008000000079c5 */ /* 0x000fe40000010000 */
[----:B0-----:R-:W-:Y:S05]  /*10bc0*/  @!P1 BRA `(.L_x_22) ;  /* 0x0000010000b89947 */ /* 0x001fea0003800000 */
[----:B------:R-:W-:Y:S01]  /*10bd0*/  UIADD3 UR6, UR39, 0x1, URZ ;  /* 0x0000000127067890 */ /* 0x000fe2000fffe03f */
[----:B-----5:R-:W-:Y:S01]  /*10be0*/  R2UR UR9, R3 ;  /* 0x00000000030972ca */ /* 0x020fe200000e0000 */
[----:B------:R-:W-:Y:S02]  /*10bf0*/  UMOV UR8, UR39 ;  /* 0x0000002700087c82 */ /* 0x000fe40008000000 */
[----:B------:R-:W-:-:S04]  /*10c00*/  UISETP.NE.AND UP0, UPT, UR6, 0x4, UPT ;  /* 0x000000040600788c */ /* 0x000fc8000bf05270 */
[----:B------:R-:W-:Y:S02]  /*10c10*/  USEL UR7, URZ, 0x1, UP0 ;  /* 0x000000013f077887 */ /* 0x000fe40008000000 */
[----:B------:R-:W-:Y:S02]  /*10c20*/  USEL UR6, UR6, URZ, UP0 ;  /* 0x0000003f06067287 */ /* 0x000fe40008000000 */
[----:B------:R-:W-:-:S12]  /*10c30*/  ULOP3.LUT UR7, UR36, UR7, URZ, 0x3c, !UPT ;  /* 0x0000000724077292 */ /* 0x000fd8000f8e3c3f */
.L_x_29:
[----:B------:R-:W-:Y:S05]  /*10c40*/  @!P0 BRA `(.L_x_23) ;  /* 0x0000000000048947 */ /* 0x000fea0003800000 */
[----:B------:R-:W-:Y:S01]  /*10c50*/  BPT.TRAP 0x1 ;  /* 0x000000040000795c */ /* 0x000fe20000300000 */
.L_x_23:
[----:B------:R-:W0:Y:S01]  /*10c60*/  S2UR UR11, SR_CgaCtaId ;  /* 0x00000000000b79c3 */ /* 0x000e220000008800 */
[----:B------:R-:W-:Y:S01]  /*10c70*/  UMOV UR10, 0x400 ;  /* 0x00000400000a7882 */ /* 0x000fe20000000000 */
[----:B------:R-:W-:Y:S01]  /*10c80*/  IMAD.U32 R4, RZ, RZ, UR7 ;  /* 0x00000007ff047e24 */ /* 0x000fe2000f8e00ff */
[----:B------:R-:W-:-:S04]  /*10c90*/  MOV R3, UR6 ;  /* 0x0000000600037c02 */ /* 0x000fc80008000f00 */
[----:B------:R-:W-:Y:S01]  /*10ca0*/  SHF.L.U32 R4, R4, 0x1f, RZ ;  /* 0x0000001f04047819 */ /* 0x000fe200000006ff */
[----:B0-----:R-:W-:-:S06]  /*10cb0*/  ULEA UR10, UR11, UR10, 0x18 ;  /* 0x0000000a0b0a7291 */ /* 0x001fcc000f8ec03f */
[----:B------:R-:W-:-:S05]  /*10cc0*/  IMAD.U32 R0, RZ, RZ, UR10 ;  /* 0x0000000aff007e24 */ /* 0x000fca000f8e00ff */
[----:B------:R-:W-:-:S04]  /*10cd0*/  LEA R3, R3, R0, 0x3 ;  /* 0x0000000003037211 */ /* 0x000fc800078e18ff */
[----:B------:R0:W1:Y:S01]  /*10ce0*/  SYNCS.PHASECHK.TRANS64.TRYWAIT P1, [R3+URZ], R4 ;  /* 0x00000004030075a7 */ /* 0x000062000802017f */
[----:B------:R-:W-:Y:S05]  /*10cf0*/  @!P0 BRA `(.L_x_24) ;  /* 0x0000000000048947 */ /* 0x000fea0003800000 */
[----:B------:R-:W-:Y:S01]  /*10d00*/  BPT.TRAP 0x1 ;  /* 0x000000040000795c */ /* 0x000fe20000300000 */
.L_x_24:
[----:B-1----:R-:W-:Y:S05]  /*10d10*/  @P1 BRA `(.L_x_25) ;  /* 0x0000000000081947 */ /* 0x002fea0003800000 */
[----:B------:R-:W1:Y:S02]  /*10d20*/  SYNCS.PHASECHK.TRANS64.TRYWAIT P1, [R3+URZ], R4 ;  /* 0x00000004030075a7 */ /* 0x000e64000802017f */
[----:B-1----:R-:W-:Y:S05]  /*10d30*/  @!P1 BRA `(.L_x_26) ;  /* 0x0000022400609947 */ /* 0x002fea0003800000 */
.L_x_25:
        /* <DEDUP_REMOVED lines=64> */
[----:B--2---:R-:W2:Y:S04]  /*11140*/  LDL.LU.64 R24, [R1] ;  /* 0x0000000001187983 */ /* 0x004ea80000300a00 */
        /* <DEDUP_REMOVED lines=63> */
[----:B------:R-:W-:-:S02]  /*11540*/  ULEA UR11, UR6, UR5, 0xd ;  /* 0x00000005060b7291 */ /* 0x000fc4000f8e683f */
[----:B------:R-:W-:Y:S01]  /*11550*/  ULEA UR10, UR6, UR4, 0xd ;  /* 0x00000004060a7291 */ /* 0x000fe2000f8e683f */
[----:B------:R-:W-:Y:S01]  /*11560*/  STL [R1+0x2c8], R17 ;  /* 0x0002c81101007387 */ /* 0x000fe20000100800 */
[----:B------:R-:W-:Y:S01]  /*11570*/  UMOV UR15, 0x40000040 ;  /* 0x40000040000f7882 */ /* 0x000fe20000000000 */
[----:B------:R-:W-:Y:S02]  /*11580*/  UMOV UR13, 0x40000040 ;  /* 0x40000040000d7882 */ /* 0x000fe40000000000 */
[----:B------:R-:W-:Y:S01]  /*11590*/  UMOV UR14, UR11 ;  /* 0x0000000b000e7c82 */ /* 0x000fe20008000000 */
[----:B------:R-:W-:Y:S01]  /*115a0*/  STL [R1+0x2c4], R16 ;  /* 0x0002c41001007387 */ /* 0x000fe20000100800 */
[----:B------:R-:W-:-:S03]  /*115b0*/  UMOV UR12, UR10 ;  /* 0x0000000a000c7c82 */ /* 0x000fc60008000000 */
[----:B------:R3:W-:Y:S04]  /*115c0*/  STL [R1+0x2c0], R2 ;  /* 0x0002c00201007387 */ /* 0x0007e80000100800 */
[----:B------:R4:W-:Y:S01]  /*115d0*/  STL [R1+0x2bc], R0 ;  /* 0x0002bc0001007387 */ /* 0x0009e20000100800 */
[----:B--2---:R-:W-:-:S06]  /*115e0*/  WARPGROUP.ARRIVE ;  /* 0x00000000000079c5 */ /* 0x004fcc0000000000 */
[----:B------:R-:W-:Y:S03]  /*115f0*/  HGMMA.64x256x8.F32.TF32 R24, gdesc[UR12], R24, gsb0 ;  /* 0x07e000000c1879f0 */ /* 0x000fe60008002818 */
[----:B------:R-:W-:Y:S02]  /*11600*/  WARPGROUP.DEPBAR.LE gsb0, 0x0 ;  /* 0x00008000000079c5 */ /* 0x000fe40000010000 */
[----:B------:R-:W-:Y:S01]  /*11610*/  STL.64 [R1], R24 ;  /* 0x0000001801007387 */ /* 0x000fe20000100a00 */
[----:B---3--:R-:W-:Y:S01]  /*11620*/  MOV R2, R150 ;  /* 0x0000009600027202 */ /* 0x008fe20000000f00 */
[----:B----4-:R-:W-:Y:S01]  /*11630*/  IMAD.MOV.U32 R0, RZ, RZ, R151 ;  /* 0x000000ffff007224 */ /* 0x010fe200078e0097 */
[----:B------:R-:W-:Y:S01]  /*11640*/  MOV R5, R147 ;  /* 0x0000009300057202 */ /* 0x000fe20000000f00 */
[----:B------:R-:W-:Y:S01]  /*11650*/  STL.64 [R1+0x8], R26 ;  /* 0x0000081a01007387 */ /* 0x000fe20000100a00 */
[----:B01----:R-:W-:Y:S01]  /*11660*/  IMAD.MOV.U32 R4, RZ, RZ, R148 ;  /* 0x000000ffff047224 */ /* 0x003fe200078e0094 */
        /* <DEDUP_REMOVED lines=38> */
[----:B------:R-:W2:Y:S01]  /*118d0*/  LDL.LU.64 R150, [R1+0x17d0] ;  /* 0x0017d00001967983 */ /* 0x000ea20000300a00 */
        /* <DEDUP_REMOVED lines=92> */
[----:B------:R-:W-:-:S02]  /*11ea0*/  IMAD.MOV.U32 R231, RZ, RZ, R50 ;  /* 0x000000ffffe77224 */ /* 0x000fc400078e0032 */
[----:B------:R-:W-:Y:S01]  /*11eb0*/  IMAD.MOV.U32 R232, RZ, RZ, R49 ;  /* 0x000000ffffe87224 */ /* 0x000fe200078e0031 */
[----:B------:R-:W2:Y:S01]  /*11ec0*/  LDL.LU.64 R102, [R1+0x1710] ;  /* 0x0017100001667983 */ /* 0x000ea20000300a00 */
[----:B------:R-:W-:Y:S02]  /*11ed0*/  IMAD.MOV.U32 R235, RZ, RZ, R46 ;  /* 0x000000ffffeb7224 */ /* 0x000fe400078e002e */
[----:B------:R-:W-:Y:S01]  /*11ee0*/  IMAD.MOV.U32 R234, RZ, RZ, R47 ;  /* 0x000000ffffea7224 */ /* 0x000fe200078e002f */
        /* <DEDUP_REMOVED lines=28> */
[----:B0-----:R-:W2:Y:S04]  /*120b0*/  LDL.LU.64 R44, [R1+0x1628] ;  /* 0x00162800012c7983 */ /* 0x001ea80000300a00 */
        /* <DEDUP_REMOVED lines=11> */
[----:B------:R-:W-:-:S02]  /*12170*/  UMOV UR13, 0x40000040 ;  /* 0x40000040000d7882 */ /* 0x000fc40000000000 */
[----:B------:R-:W-:Y:S01]  /*12180*/  STL [R1+0x15d0], R152 ;  /* 0x0015d09801007387 */ /* 0x000fe20000100800 */
[----:B--2---:R-:W-:-:S06]  /*12190*/  WARPGROUP.ARRIVE ;  /* 0x00000000000079c5 */ /* 0x004fcc0000000000 */
        /* <DEDUP_REMOVED lines=2892> */
[----:B------:R-:W-:Y:S01]  /*1d660*/  IMAD.MOV.U32 R4, RZ, RZ, R148 ;  /* 0x000000ffff047224 */ /* 0x000fe200078e0094 */
[----:B------:R-:W-:Y:S02]  /*1d670*/  MOV R3, R149 ;  /* 0x0000009500037202 */ /* 0x000fe40000000f00 */
[----:B------:R-:W-:Y:S01]  /*1d680*/  STL.64 [R1+0x48], R42 ;  /* 0x0000482a01007387 */ /* 0x000fe20000100a00 */
[----:B------:R-:W-:Y:S01]  /*1d690*/  IMAD.MOV.U32 R6, RZ, RZ, R146 ;  /* 0x000000ffff067224 */ /* 0x000fe200078e0092 */
[----:B------:R-:W-:Y:S02]  /*1d6a0*/  MOV R5, R147 ;  /* 0x0000009300057202 */ /* 0x000fe40000000f00 */
[----:B------:R0:W-:Y:S01]  /*1d6b0*/  STL.64 [R1+0x50], R44 ;  /* 0x0000502c01007387 */ /* 0x0001e20000100a00 */
[----:B------:R-:W-:Y:S01]  /*1d6c0*/  IMAD.MOV.U32 R8, RZ, RZ, R144 ;  /* 0x000000ffff087224 */ /* 0x000fe200078e0090 */
[----:B------:R-:W-:-:S02]  /*1d6d0*/  MOV R7, R145 ;  /* 0x0000009100077202 */ /* 0x000fc40000000f00 */
[----:B------:R-:W3:Y:S01]  /*1d6e0*/  LDL.LU.64 R150, [R1+0x780] ;  /* 0x0007800001967983 */ /* 0x000ee20000300a00 */
[----:B------:R-:W-:Y:S01]  /*1d6f0*/  IMAD.MOV.U32 R10, RZ, RZ, R142 ;  /* 0x000000ffff0a7224 */ /* 0x000fe200078e008e */
[----:B------:R-:W-:Y:S02]  /*1d700*/  MOV R9, R143 ;  /* 0x0000008f00097202 */ /* 0x000fe40000000f00 */
[----:B------:R-:W3:Y:S01]  /*1d710*/  LDL.LU.64 R148, [R1+0x778] ;  /* 0x0007780001947983 */ /* 0x000ee20000300a00 */
[----:B------:R-:W-:Y:S01]  /*1d720*/  IMAD.MOV.U32 R12, RZ, RZ, R140 ;  /* 0x000000ffff0c7224 */ /* 0x000fe200078e008c */
[----:B------:R-:W-:Y:S02]  /*1d730*/  MOV R11, R141 ;  /* 0x0000008d000b7202 */ /* 0x000fe40000000f00 */
[----:B------:R-:W3:Y:S01]  /*1d740*/  LDL.LU.64 R146, [R1+0x770] ;  /* 0x0007700001927983 */ /* 0x000ee20000300a00 */
        /* <DEDUP_REMOVED lines=18> */
[----:B------:R-:W-:Y:S01]  /*1d870*/  MOV R210, R126 ;  /* 0x0000007e00d27202 */ /* 0x000fe20000000f00 */
[----:B------:R-:W-:-:S02]  /*1d880*/  IMAD.MOV.U32 R211, RZ, RZ, R127 ;  /* 0x000000ffffd37224 */ /* 0x000fc400078e007f */
[----:B------:R-:W3:Y:S01]  /*1d890*/  LDL.LU.64 R132, [R1+0x738] ;  /* 0x0007380001847983 */ /* 0x000ee20000300a00 */
        /* <DEDUP_REMOVED lines=230> */
[----:B------:R-:W-:-:S02]  /*1e700*/  UIADD3 UR12, UR10, 0x1802, URZ ;  /* 0x000018020a0c7890 */ /* 0x000fc4000fffe03f */
        /* <DEDUP_REMOVED lines=506> */
[----:B------:R-:W-:Y:S01]  /*206b0*/  UIADD3 UR14, UR11, 0x1806, URZ ;  /* 0x000018060b0e7890 */ /* 0x000fe2000fffe03f */
[----:B------:R0:W5:Y:S01]  /*206c0*/  LDL.LU R17, [R1+0x2c8] ;  /* 0x0002c80001117983 */ /* 0x0001620000300800 */
[----:B------:R-:W-:Y:S01]  /*206d0*/  UIADD3 UR12, UR10, 0x1806, URZ ;  /* 0x000018060a0c7890 */ /* 0x000fe2000fffe03f */
[----:B------:R-:W-:Y:S01]  /*206e0*/  UMOV UR15, 0x40000040 ;  /* 0x40000040000f7882 */ /* 0x000fe20000000000 */
[----:B------:R-:W-:Y:S01]  /*206f0*/  UMOV UR13, 0x40000040 ;  /* 0x40000040000d7882 */ /* 0x000fe20000000000 */
[----:B------:R0:W5:Y:S04]  /*20700*/  LDL.LU R16, [R1+0x2c4] ;  /* 0x0002c40001107983 */ /* 0x0001680000300800 */
[----:B------:R0:W5:Y:S04]  /*20710*/  LDL.LU R2, [R1+0x2c0] ;  /* 0x0002c00001027983 */ /* 0x0001680000300800 */
[----:B------:R0:W5:Y:S01]  /*20720*/  LDL.LU R0, [R1+0x2bc] ;  /* 0x0002bc0001007983 */ /* 0x0001620000300800 */
        /* <DEDUP_REMOVED lines=96> */
[----:B------:R-:W-:Y:S01]  /*20d30*/  BPT.TRAP 0x1 ;  /* 0x000000040000795c */ /* 0x000fe20000300000 */
.L_x_27:
[----:B-----5:R-:W-:Y:S01]  /*20d40*/  ISETP.NE.AND P1, PT, R17, RZ, PT ;  /* 0x000000ff1100720c */ /* 0x020fe20003f25270 */
[----:B------:R-:W-:Y:S01]  /*20d50*/  IMAD.U32 R3, RZ, RZ, UR8 ;  /* 0x00000008ff037e24 */ /* 0x000fe2000f8e00ff */
[----:B------:R-:W-:-:S11]  /*20d60*/  UISETP.GT.U32.AND UP0, UPT, UR37, 0x1, UPT ;  /* 0x000000012500788c */ /* 0x000fd6000bf04070 */
[----:B------:R-:W-:-:S05]  /*20d70*/  @P1 LEA R3, R3, R0, 0x3 ;  /* 0x0000000003031211 */ /* 0x000fca00078e18ff */
[----:B------:R-:W-:-:S05]  /*20d80*/  @P1 VIADD R3, R3, 0x20 ;  /* 0x0000002003031836 */ /* 0x000fca0000000000 */
[----:B------:R-:W-:-:S04]  /*20d90*/  @P1 PRMT R3, R152, 0x654, R3 ;  /* 0x0000065498031816 */ /* 0x000fc80000000003 */
[----:B------:R0:W-:Y:S01]  /*20da0*/  @P1 SYNCS.ARRIVE.TRANS64.RED.A1T0 RZ, [R3+URZ], RZ ;  /* 0x000000ff03ff19a7 */ /* 0x0001e2000810043f */
[----:B------:R-:W-:-:S13]  /*20db0*/  PLOP3.LUT P1, PT, PT, PT, UP0, 0x80, 0x0 ;  /* 0x000000000000781c */ /* 0x000fda0003f2f008 */
[----:B0-----:R-:W-:Y:S05]  /*20dc0*/  @P1 BRA `(.L_x_28) ;  /* 0x0000000000041947 */ /* 0x001fea0003800000 */
[----:B------:R-:W-:Y:S01]  /*20dd0*/  BPT.TRAP 0x1 ;  /* 0x000000040000795c */ /* 0x000fe20000300000 */
.L_x_28:
[----:B------:R-:W-:Y:S02]  /*20de0*/  UISETP.GT.AND UP2, UPT, UR9, 0x1, UPT ;  /* 0x000000010900788c */ /* 0x000fe4000bf44270 */
[----:B------:R-:W-:Y:S02]  /*20df0*/  UIADD3 UR6, UR6, 0x1, URZ ;  /* 0x0000000106067890 */ /* 0x000fe4000fffe03f */
[----:B------:R-:W-:Y:S02]  /*20e00*/  UIADD3 UR8, UR8, 0x1, URZ ;  /* 0x0000000108087890 */ /* 0x000fe4000fffe03f */
[----:B------:R-:W-:Y:S01]  /*20e10*/  PLOP3.LUT P1, PT, PT, PT, UP2, 0x80, 0x0 ;  /* 0x000000000000781c */ /* 0x000fe20003f2f028 */
[----:B------:R-:W-:Y:S02]  /*20e20*/  UISETP.NE.AND UP0, UPT, UR6, 0x4, UPT ;  /* 0x000000040600788c */ /* 0x000fe4000bf05270 */
[----:B------:R-:W-:Y:S02]  /*20e30*/  UIADD3 UR10, UR9, -0x1, URZ ;  /* 0xffffffff090a7890 */ /* 0x000fe4000fffe03f */
[----:B------:R-:W-:-:S02]  /*20e40*/  USEL UR9, URZ, 0x1, UP0 ;  /* 0x000000013f097887 */ /* 0x000fc40008000000 */
[----:B------:R-:W-:Y:S02]  /*20e50*/  UISETP.NE.AND UP1, UPT, UR8, 0x4, UPT ;  /* 0x000000040800788c */ /* 0x000fe4000bf25270 */
[----:B------:R-:W-:Y:S02]  /*20e60*/  ULOP3.LUT UR7, UR7, UR9, URZ, 0x3c, !UPT ;  /* 0x0000000907077292 */ /* 0x000fe4000f8e3c3f */
[----:B------:R-:W-:Y:S02]  /*20e70*/  USEL UR6, UR6, URZ, UP0 ;  /* 0x0000003f06067287 */ /* 0x000fe40008000000 */
[----:B------:R-:W-:Y:S01]  /*20e80*/  USEL UR8, UR8, URZ, UP1 ;  /* 0x0000003f08087287 */ /* 0x000fe20008800000 */
[----:B------:R-:W-:Y:S01]  /*20e90*/  UMOV UR9, UR10 ;  /* 0x0000000a00097c82 */ /* 0x000fe20008000000 */
[----:B------:R-:W-:Y:S10]  /*20ea0*/  @P1 BRA `(.L_x_29) ;  /* 0xfffffefc00641947 */ /* 0x000ff4000383ffff */
.L_x_22:
[----:B-----5:R-:W0:Y:S02]  /*20eb0*/  LDC R3, c[0x0][0x28c] ;  /* 0x0000a300ff037b82 */ /* 0x020e240000000800 */
[----:B0-----:R-:W-:-:S13]  /*20ec0*/  ISETP.GE.AND P1, PT, R3, 0x1, PT ;  /* 0x000000010300780c */ /* 0x001fda0003f26270 */
[----:B------:R-:W-:Y:S05]  /*20ed0*/  @!P1 BRA `(.L_x_30) ;  /* 0x0000000000449947 */ /* 0x000fea0003800000 */
[----:B------:R-:W-:Y:S05]  /*20ee0*/  @!P0 BRA `(.L_x_31) ;  /* 0x0000000000048947 */ /* 0x000fea0003800000 */
[----:B------:R-:W-:Y:S01]  /*20ef0*/  BPT.TRAP 0x1 ;  /* 0x000000040000795c */ /* 0x000fe20000300000 */
.L_x_31:
[----:B------:R-:W-:Y:S01]  /*20f00*/  ISETP.NE.AND P0, PT, R17, RZ, PT ;  /* 0x000000ff1100720c */ /* 0x000fe20003f05270 */
[----:B------:R-:W-:-:S12]  /*20f10*/  UISETP.LT.AND UP1, UPT, UR43, 0x1, UPT ;  /* 0x000000012b00788c */ /* 0x000fd8000bf21270 */
[----:B------:R-:W-:-:S05]  /*20f20*/  VOTEU.ANY UP0, P0 ;  /* 0x00000000003f7886 */ /* 0x000fca0000000100 */
[----:B------:R-:W-:-:S04]  /*20f30*/  @UP0 USEL UR4, UR43, 0x1, UP1 ;  /* 0x000000012b040887 */ /* 0x000fc80008800000 */
[----:B------:R-:W-:Y:S02]  /*20f40*/  @UP0 UIADD3 UR4, UR39, UR43, -UR4 ;  /* 0x0000002b27040290 */ /* 0x000fe4000fffe804 */
[----:B------:R-:W-:-:S04]  /*20f50*/  UISETP.GT.U32.AND UP0, UPT, UR37, 0x1, UPT ;  /* 0x000000012500788c */ /* 0x000fc8000bf04070 */
[----:B------:R-:W-:-:S05]  /*20f60*/  MOV R3, UR4 ;  /* 0x0000000400037c02 */ /* 0x000fca0008000f00 */
[----:B------:R-:W-:-:S05]  /*20f70*/  @P0 IMAD.SHL.U32 R3, R3, 0x8, RZ ;  /* 0x0000000803030824 */ /* 0x000fca00078e00ff */
[----:B------:R-:W-:-:S04]  /*20f80*/  @P0 LOP3.LUT R3, R3, 0x18, RZ, 0xc0, !PT ;  /* 0x0000001803030812 */ /* 0x000fc800078ec0ff */
[----:B------:R-:W-:-:S04]  /*20f90*/  @P0 IADD3 R0, R0, 0x20, R3 ;  /* 0x0000002000000810 */ /* 0x000fc80007ffe003 */
[----:B------:R-:W-:-:S04]  /*20fa0*/  @P0 PRMT R0, R152, 0x654, R0 ;  /* 0x0000065498000816 */ /* 0x000fc80000000000 */
[----:B------:R0:W-:Y:S01]  /*20fb0*/  @P0 SYNCS.ARRIVE.TRANS64.RED.A1T0 RZ, [R0+URZ], RZ ;  /* 0x000000ff00ff09a7 */ /* 0x0001e2000810043f */
[----:B------:R-:W-:-:S13]  /*20fc0*/  PLOP3.LUT P0, PT, PT, PT, UP0, 0x80, 0x0 ;  /* 0x000000000000781c */ /* 0x000fda0003f0f008 */
[----:B0-----:R-:W-:Y:S05]  /*20fd0*/  @P0 BRA `(.L_x_30) ;  /* 0x0000000000040947 */ /* 0x001fea0003800000 */
[----:B------:R-:W-:Y:S01]  /*20fe0*/  BPT.TRAP 0x1 ;  /* 0x000000040000795c */ /* 0x000fe20000300000 */
.L_x_30:
[----:B------:R-:W0:Y:S01]  /*20ff0*/  S2R R8, SR_TID.X ;  /* 0x0000000000087919 */ /* 0x000e220000002100 */
[----:B------:R-:W-:Y:S01]  /*21000*/  MOV R19, 0x6540 ;  /* 0x0000654000137802 */ /* 0x000fe20000000f00 */
[----:B------:R-:W-:Y:S02]  /*21010*/  UIMAD.WIDE UR6, UR40, 0x100, URZ ;  /* 0x00000100280678a5 */ /* 0x000fe4000f8e023f */
[----:B------:R-:W-:Y:S01]  /*21020*/  USHF.R.S32.HI UR10, URZ, 0x1f, UR42 ;  /* 0x0000001f3f0a7899 */ /* 0x000fe2000801142a */
[----:B------:R-:W-:Y:S01]  /*21030*/  ULDC.64 UR8, c[0x0][0x5d0] ;  /* 0x0001740000087ab9 */ /* 0x000fe20000000a00 */
[----:B------:R-:W-:Y:S02]  /*21040*/  UIADD3 UR39, UR43, UR39, URZ ;  /* 0x000000272b277290 */ /* 0x000fe4000fffe03f */
[----:B------:R-:W-:Y:S02]  /*21050*/  UIMAD UR4, UR10, UR8, URZ ;  /* 0x000000080a0472a4 */ /* 0x000fe4000f8e023f */
[----:B------:R-:W-:-:S02]  /*21060*/  USHF.L.U32 UR40, UR40, 0x8, URZ ;  /* 0x0000000828287899 */ /* 0x000fc4000800063f */
[----:B------:R-:W-:Y:S01]  /*21070*/  UIMAD UR4, UR42, UR9, UR4 ;  /* 0x000000092a0472a4 */ /* 0x000fe2000f8e0204 */
[----:B------:R-:W-:Y:S01]  /*21080*/  ULDC UR5, c[0x0][0x284] ;  /* 0x0000a10000057ab9 */ /* 0x000fe20000000800 */
[----:B------:R-:W-:Y:S01]  /*21090*/  UISETP.GT.U32.AND UP0, UPT, UR39, 0x3, UPT ;  /* 0x000000032700788c */ /* 0x000fe2000bf04070 */
[----:B------:R-:W-:-:S03]  /*210a0*/  IMAD.U32 R158, RZ, RZ, UR5 ;  /* 0x00000005ff9e7e24 */ /* 0x000fc6000f8e00ff */
[----:B------:R-:W-:Y:S01]  /*210b0*/  UISETP.LT.U32.AND UP0, UPT, UR43, 0x4, UP0 ;  /* 0x000000042b00788c */ /* 0x000fe20008701070 */
[--C-:B0-----:R-:W-:Y:S01]  /*210c0*/  SHF.R.U32.HI R4, RZ, 0x7, R8.reuse ;  /* 0x00000007ff047819 */ /* 0x101fe20000011608 */
[----:B------:R-:W-:Y:S01]  /*210d0*/  IMAD.SHL.U32 R18, R8, 0x2, RZ ;  /* 0x0000000208127824 */ /* 0x000fe200078e00ff */
[----:B------:R-:W-:Y:S02]  /*210e0*/  SHF.R.U32.HI R5, RZ, 0x2, R8 ;  /* 0x00000002ff057819 */ /* 0x000fe40000011608 */
[----:B------:R-:W-:Y:S02]  /*210f0*/  LOP3.LUT R4, R4, 0x1, RZ, 0xc0, !PT ;  /* 0x0000000104047812 */ /* 0x000fe400078ec0ff */
[----:B------:R-:W-:Y:S02]  /*21100*/  LOP3.LUT R6, R8, 0x60, RZ, 0xc0, !PT ;  /* 0x0000006008067812 */ /* 0x000fe400078ec0ff */
[----:B------:R-:W-:Y:S02]  /*21110*/  LOP3.LUT R5, R5, 0x7, RZ, 0xc0, !PT ;  /* 0x0000000705057812 */ /* 0x000fe400078ec0ff */
[----:B------:R-:W-:-:S02]  /*21120*/  SHF.L.U32 R3, R4, 0x6, RZ ;  /* 0x0000000604037819 */ /* 0x000fc400000006ff */
[----:B------:R-:W-:Y:S02]  /*21130*/  LOP3.LUT R18, R18, 0x6, RZ, 0xc0, !PT ;  /* 0x0000000612127812 */ /* 0x000fe400078ec0ff */
[----:B------:R-:W-:Y:S02]  /*21140*/  SHF.R.U32.HI R6, RZ, 0x1, R6 ;  /* 0x00000001ff067819 */ /* 0x000fe40000011606 */
[--C-:B------:R-:W-:Y:S02]  /*21150*/  LOP3.LUT R3, R3, 0x40, R5.reuse, 0xe2, !PT ;  /* 0x0000004003037812 */ /* 0x100fe400078ee205 */
[----:B------:R-:W-:Y:S01]  /*21160*/  PRMT R18, R18, R19, UR41 ;  /* 0x0000002912127e16 */ /* 0x000fe20008000013 */
[----:B------:R-:W-:Y:S01]  /*21170*/  USHF.L.U32 UR41, UR41, 0x8, URZ ;  /* 0x0000000829297899 */ /* 0x000fe2000800063f */
[----:B------:R-:W-:Y:S02]  /*21180*/  IADD3 R0, RZ, -R6, -R5 ;  /* 0x80000006ff007210 */ /* 0x000fe40007ffe805 */
[----:B------:R-:W-:Y:S01]  /*21190*/  LOP3.LUT R3, R3, UR6, R6, 0xfe, !PT ;  /* 0x0000000603037c12 */ /* 0x000fe2000f8efe06 */
[----:B------:R-:W-:Y:S01]  /*211a0*/  IMAD.U32 R6, RZ, RZ, UR8 ;  /* 0x00000008ff067e24 */ /* 0x000fe2000f8e00ff */
[----:B------:R-:W-:Y:S01]  /*211b0*/  SHF.R.S32.HI R19, RZ, 0x1f, R18 ;  /* 0x0000001fff137819 */ /* 0x000fe20000011412 */
[----:B------:R-:W-:Y:S01]  /*211c0*/  ULDC UR8, c[0x0][0x288] ;  /* 0x0000a20000087ab9 */ /* 0x000fe20000000800 */
[----:B------:R-:W-:Y:S01]  /*211d0*/  IMAD R0, R4, -0x40, R0 ;  /* 0xffffffc004007824 */ /* 0x000fe200078e0200 */
[----:B------:R-:W-:Y:S01]  /*211e0*/  UISETP.GE.AND UP1, UPT, UR41, UR8, UPT ;  /* 0x000000082900728c */ /* 0x000fe2000bf26270 */
[----:B------:R-:W-:Y:S01]  /*211f0*/  MOV R5, 0xfffffffe ;  /* 0xfffffffe00057802 */ /* 0x000fe20000000f00 */
[----:B------:R-:W-:-:S02]  /*21200*/  IMAD.WIDE.U32 R6, R6, UR42, R18 ;  /* 0x0000002a06067c25 */ /* 0x000fc4000f8e0012 */
[----:B------:R-:W-:Y:S02]  /*21210*/  UISETP.GE.OR UP1, UPT, UR40, UR5, UP1 ;  /* 0x000000052800728c */ /* 0x000fe40008f26670 */
[----:B------:R-:W-:Y:S01]  /*21220*/  IADD3 R158, R158, -UR40, R0 ;  /* 0x800000289e9e7c10 */ /* 0x000fe2000fffe000 */
[----:B------:R-:W-:Y:S01]  /*21230*/  USEL UR5, URZ, 0x1, !UP0 ;  /* 0x000000013f057887 */ /* 0x000fe2000c000000 */
[----:B------:R-:W-:Y:S01]  /*21240*/  IADD3 R7, R7, UR4, RZ ;  /* 0x0000000407077c10 */ /* 0x000fe2000fffe0ff */
[----:B------:R-:W-:Y:S01]  /*21250*/  USHF.R.U32.HI UR4, URZ, 0x2, UR39 ;  /* 0x000000023f047899 */ /* 0x000fe20008011627 */
[----:B------:R-:W-:Y:S01]  /*21260*/  LOP3.LUT R0, R8, 0x3, RZ, 0xc0, !PT ;  /* 0x0000000308007812 */ /* 0x000fe200078ec0ff */
[----:B------:R-:W-:Y:S01]  /*21270*/  ULOP3.LUT UR39, UR39, 0x3, URZ, 0xc0, !UPT ;  /* 0x0000000327277892 */ /* 0x000fe2000f8ec03f */
[----:B------:R-:W-:Y:S01]  /*21280*/  PLOP3.LUT P0, PT, PT, PT, UP1, 0x80, 0x0 ;  /* 0x000000000000781c */ /* 0x000fe20003f0f018 */
[----:B------:R-:W-:Y:S02]  /*21290*/  ULOP3.LUT UR4, UR4, 0x1, URZ, 0xc0, !UPT ;  /* 0x0000000104047892 */ /* 0x000fe4000f8ec03f */
[----:B------:R-:W-:Y:S01]  /*212a0*/  IMAD R0, R0, R5, UR8 ;  /* 0x0000000800007e24 */ /* 0x000fe2000f8e0205 */
[----:B------:R-:W-:Y:S01]  /*212b0*/  UMOV UR40, 0xffffffff ;  /* 0xffffffff00287882 */ /* 0x000fe20000000000 */
[----:B------:R-:W-:-:S02]  /*212c0*/  UISETP.NE.U32.AND UP2, UPT, UR4, 0x1, UPT ;  /* 0x000000010400788c */ /* 0x000fc4000bf45070 */
[----:B------:R-:W-:Y:S02]  /*212d0*/  VIADD R0, R0, -UR41 ;  /* 0x8000002900007c36 */ /* 0x000fe40008000000 */
[----:B------:R-:W-:-:S04]  /*212e0*/  UISETP.GT.U32.AND UP2, UPT, UR43, 0x3, !UP2 ;  /* 0x000000032b00788c */ /* 0x000fc8000d744070 */
[----:B------:R-:W-:-:S04]  /*212f0*/  USEL UR4, URZ, 0x1, !UP2 ;  /* 0x000000013f047887 */ /* 0x000fc8000d000000 */
[----:B------:R-:W-:Y:S01]  /*21300*/  ULOP3.LUT UR36, UR4, UR36, UR5, 0x96, !UPT ;  /* 0x0000002404247292 */ /* 0x000fe2000f8e9605 */
[----:B------:R-:W-:Y:S11]  /*21310*/  @P0 BRA `(.L_x_32) ;  /* 0x000000fc00a00947 */ /* 0x000ff60003800000 */
[----:B------:R-:W-:Y:S01]  /*21320*/  FSETP.NEU.AND P0, PT, R16, RZ, PT ;  /* 0x000000ff1000720b */ /* 0x000fe20003f0d000 */
[----:B------:R-:W-:Y:S01]  /*21330*/  ULDC.64 UR8, c[0x0][0x5c8] ;  /* 0x0001720000087ab9 */ /* 0x000fe20000000a00 */
[----:B------:R-:W-:Y:S01]  /*21340*/  ISETP.GT.AND P3, PT, R158, RZ, PT ;  /* 0x000000ff9e00720c */ /* 0x000fe20003f64270 */
[----:B------:R-:W-:Y:S01]  /*21350*/  UIMAD UR4, UR7, UR8, URZ ;  /* 0x00000008070472a4 */ /* 0x000fe2000f8e023f */
[----:B------:R-:W-:Y:S01]  /*21360*/  MOV R10, UR9 ;  /* 0x00000009000a7c02 */ /* 0x000fe20008000f00 */
[C---:B------:R-:W-:Y:S01]  /*21370*/  IMAD.WIDE.U32 R6, R3.reuse, UR8, R6 ;  /* 0x0000000803067c25 */ /* 0x040fe2000f8e0006 */
[----:B------:R-:W-:Y:S01]  /*21380*/  BSSY B0, `(.L_x_32) ;  /* 0x0000fe1000007945 */ /* 0x000fe20003800000 */
[----:B------:R-:W-:Y:S02]  /*21390*/  ISETP.GT.AND P1, PT, R0, RZ, P3 ;  /* 0x000000ff0000720c */ /* 0x000fe40001f24270 */
[----:B------:R-:W-:-:S04]  /*213a0*/  IMAD R10, R3, R10, UR4 ;  /* 0x00000004030a7e24 */ /* 0x000fc8000f8e020a */
[----:B------:R-:W-:Y:S01]  /*213b0*/  IMAD.IADD R10, R7, 0x1, R10 ;  /* 0x00000001070a7824 */ /* 0x000fe200078e020a */
[----:B------:R-:W-:Y:S06]  /*213c0*/  @!P0 BRA `(.L_x_33) ;  /* 0x000000ac003c8947 */ /* 0x000fec0003800000 */
[----:B------:R-:W0:Y:S01]  /*213d0*/  LDC.64 R22, c[0x0][0x5b8] ;  /* 0x00016e00ff167b82 */ /* 0x000e220000000a00 */
[----:B------:R-:W2:Y:S01]  /*213e0*/  LDL.LU R11, [R1] ;  /* 0x00000000010b7983 */ /* 0x000ea20000300800 */
[----:B------:R-:W-:-:S06]  /*213f0*/  ULDC.64 UR4, c[0x0][0x5c0] ;  /* 0x0001700000047ab9 */ /* 0x000fcc0000000a00 */
[----:B------:R-:W1:Y:S08]  /*21400*/  LDC.64 R14, c[0x0][0x5b0] ;  /* 0x00016c00ff0e7b82 */ /* 0x000e700000000a00 */
[----:B------:R-:W3:Y:S01]  /*21410*/  LDC.64 R12, c[0x0][0x5a8] ;  /* 0x00016a00ff0c7b82 */ /* 0x000ee20000000a00 */
[C---:B0-----:R-:W-:Y:S02]  /*21420*/  IMAD R159, R22.reuse, UR10, RZ ;  /* 0x0000000a169f7c24 */ /* 0x041fe4000f8e02ff */
[----:B------:R-:W-:-:S04]  /*21430*/  IMAD.WIDE.U32 R154, R22, UR42, R18 ;  /* 0x0000002a169a7c25 */ /* 0x000fc8000f8e0012 */
[----:B------:R-:W-:Y:S02]  /*21440*/  IMAD R159, R23, UR42, R159 ;  /* 0x0000002a179f7c24 */ /* 0x000fe4000f8e029f */
[----:B-1----:R-:W-:Y:S02]  /*21450*/  IMAD R153, R14, UR7, RZ ;  /* 0x000000070e997c24 */ /* 0x002fe4000f8e02ff */
[----:B------:R-:W-:Y:S01]  /*21460*/  IMAD.MOV.U32 R20, RZ, RZ, R154 ;  /* 0x000000ffff147224 */ /* 0x000fe200078e009a */
[----:B------:R-:W-:Y:S01]  /*21470*/  IADD3 R21, R155, R159, RZ ;  /* 0x0000009f9b157210 */ /* 0x000fe20007ffe0ff */
[C---:B------:R-:W-:Y:S02]  /*21480*/  IMAD R153, R3.reuse, R15, R153 ;  /* 0x0000000f03997224 */ /* 0x040fe400078e0299 */
[----:B------:R-:W-:-:S05]  /*21490*/  IMAD.WIDE.U32 R4, R3, R14, R20 ;  /* 0x0000000e03047225 */ /* 0x000fca00078e0014 */
[----:B------:R-:W-:Y:S02]  /*214a0*/  IADD3 R5, R5, R153, RZ ;  /* 0x0000009905057210 */ /* 0x000fe40007ffe0ff */
[----:B---3--:R-:W-:-:S04]  /*214b0*/  LEA R8, P0, R4, R12, 0x2 ;  /* 0x0000000c04087211 */ /* 0x008fc800078010ff */
[----:B------:R-:W-:-:S05]  /*214c0*/  LEA.HI.X R9, R4, R13, R5, 0x2, P0 ;  /* 0x0000000d04097211 */ /* 0x000fca00000f1405 */
[----:B------:R-:W3:Y:S01]  /*214d0*/  @P1 LDG.E.LTC128B R23, desc[UR44][R8.64] ;  /* 0x0000002c08171981 */ /* 0x000ee2000c1e1920 */
[C---:B------:R-:W-:Y:S01]  /*214e0*/  LEA R4, P0, R6.reuse, UR4, 0x2 ;  /* 0x0000000406047c11 */ /* 0x040fe2000f8010ff */
[----:B------:R-:W-:Y:S03]  /*214f0*/  BSSY B1, `(.L_x_34) ;  /* 0x0000010000017945 */ /* 0x000fe60003800000 */
[----:B------:R-:W-:Y:S02]  /*21500*/  LEA.HI.X R5, R6, UR5, R10, 0x2, P0 ;  /* 0x0000000506057c11 */ /* 0x000fe400080f140a */
[----:B---3--:R-:W-:-:S05]  /*21510*/  LOP3.LUT R7, R23, 0xffffe000, RZ, 0xc0, !PT ;  /* 0xffffe00017077812 */ /* 0x008fca00078ec0ff */
[----:B------:R-:W-:-:S04]  /*21520*/  FMUL R7, R7, R16 ;  /* 0x0000001007077220 */ /* 0x000fc80000400000 */
[----:B--2---:R-:W-:-:S05]  /*21530*/  FFMA R7, R11, R2, R7 ;  /* 0x000000020b077223 */ /* 0x004fca0000000007 */
[----:B------:R-:W-:-:S05]  /*21540*/  F2FP.TF32.F32.PACK_B R7, R7 ;  /* 0x00000007ff07723e */ /* 0x000fca00024050ff */
[----:B------:R0:W-:Y:S02]  /*21550*/  @P1 STG.E desc[UR44][R4.64], R7 ;  /* 0x0000000704001986 */ /* 0x0001e4000c10192c */
[----:B0-----:R-:W-:-:S04]  /*21560*/  IMAD.WIDE.U32 R6, R3, R14, R18 ;  /* 0x0000000e03067225 */ /* 0x001fc800078e0012 */
[----:B------:R-:W-:Y:S02]  /*21570*/  IMAD.IADD R7, R153, 0x1, R7 ;  /* 0x0000000199077824 */ /* 0x000fe400078e0207 */
[----:B------:R-:W-:-:S05]  /*21580*/  IMAD.WIDE.U32 R6, R22, UR42, R6 ;  /* 0x0000002a16067c25 */ /* 0x000fca000f8e0006 */
[----:B------:R-:W-:Y:S02]  /*21590*/  IADD3 R7, R159, R7, RZ ;  /* 0x000000079f077210 */ /* 0x000fe40007ffe0ff */
[----:B------:R-:W-:-:S04]  /*215a0*/  LEA R10, P0, R6, R12, 0x2 ;  /* 0x0000000c060a7211 */ /* 0x000fc800078010ff */
[----:B------:R-:W-:Y:S02]  /*215b0*/  LEA.HI.X R11, R6, R13, R7, 0x2, P0 ;  /* 0x0000000d060b7211 */ /* 0x000fe400000f1407 */
[----:B------:R-:W-:-:S13]  /*215c0*/  ISETP.GT.AND P0, PT, R0, 0x1, P3 ;  /* 0x000000010000780c */ /* 0x000fda0001f04270 */
[----:B------:R-:W-:Y:S05]  /*215d0*/  @!P0 BRA `(.L_x_35) ;  /* 0x0000000000048947 */ /* 0x000fea0003800000 */
[----:B------:R0:W5:Y:S02]  /*215e0*/  LDG.E.LTC128B R23, desc[UR44][R10.64+0x4] ;  /* 0x0000042c0a177981 */ /* 0x000164000c1e1920 */
.L_x_35:
[----:B------:R-:W-:Y:S05]  /*215f0*/  BSYNC B1 ;  /* 0x0000000000017941 */ /* 0x000fea0003800000 */
.L_x_34:
[----:B------:R-:W2:Y:S01]  /*21600*/  LDL.LU R7, [R1+0x4] ;  /* 0x0000040001077983 */ /* 0x000ea20000300800 */
[----:B-----5:R-:W-:Y:S01]  /*21610*/  LOP3.LUT R6, R23, 0xffffe000, RZ, 0xc0, !PT ;  /* 0xffffe00017067812 */ /* 0x020fe200078ec0ff */
[C---:B------:R-:W-:Y:S01]  /*21620*/  IMAD.SHL.U32 R156, R14.reuse, 0x8, RZ ;  /* 0x000000080e9c7824 */ /* 0x040fe200078e00ff */
[----:B------:R-:W-:Y:S01]  /*21630*/  SHF.L.U64.HI R157, R14, 0x3, R15 ;  /* 0x000000030e9d7819 */ /* 0x000fe2000001020f */
[----:B------:R-:W3:Y:S02]  /*21640*/  LDL.LU R160, [R1+0x8] ;  /* 0x0000080001a07983 */ /* 0x000ee40000300800 */
[----:B------:R-:W-:-:S04]  /*21650*/  FMUL R6, R6, R16 ;  /* 0x0000001006067220 */ /* 0x000fc80000400000 */
[----:B--2---:R-:W-:-:S05]  /*21660*/  FFMA R6, R7, R2, R6 ;  /* 0x0000000207067223 */ /* 0x004fca0000000006 */
[----:B------:R-:W-:-:S05]  /*21670*/  F2FP.TF32.F32.PACK_B R6, R6 ;  /* 0x00000006ff06723e */ /* 0x000fca00024050ff */
[----:B------:R1:W-:Y:S01]  /*21680*/  @P0 STG.E desc[UR44][R4.64+0x4], R6 ;  /* 0x0000040604000986 */ /* 0x0003e2000c10192c */
[----:B------:R-:W-:-:S04]  /*21690*/  ISETP.GT.AND P0, PT, R158, 0x8, PT ;  /* 0x000000089e00780c */ /* 0x000fc80003f04270 */
[----:B------:R-:W-:Y:S01]  /*216a0*/  ISETP.GT.AND P1, PT, R0, RZ, P0 ;  /* 0x000000ff0000720c */ /* 0x000fe20000724270 */
[----:B-1----:R-:W-:-:S05]  /*216b0*/  IMAD.WIDE.U32 R6, R3, R14, R156 ;  /* 0x0000000e03067225 */ /* 0x002fca00078e009c */
[----:B------:R-:W-:Y:S02]  /*216c0*/  IADD3 R153, R153, R7, RZ ;  /* 0x0000000799997210 */ /* 0x000fe40007ffe0ff */
[----:B------:R-:W-:-:S05]  /*216d0*/  IADD3 R7, P2, R154, R6, RZ ;  /* 0x000000069a077210 */ /* 0x000fca0007f5e0ff */
[----:B------:R-:W-:Y:S01]  /*216e0*/  IMAD.X R9, R153, 0x1, R21, P2 ;  /* 0x0000000199097824 */ /* 0x000fe200010e0615 */
[----:B------:R-:W-:-:S04]  /*216f0*/  LEA R8, P2, R7, R12, 0x2 ;  /* 0x0000000c07087211 */ /* 0x000fc800078410ff */
[----:B------:R-:W-:-:S05]  /*21700*/  LEA.HI.X R9, R7, R13, R9, 0x2, P2 ;  /* 0x0000000d07097211 */ /* 0x000fca00010f1409 */
[----:B------:R1:W2:Y:S01]  /*21710*/  @P1 LDG.E.LTC128B R23, desc[UR44][R8.64] ;  /* 0x0000002c08171981 */ /* 0x0002a2000c1e1920 */
[----:B------:R-:W-:Y:S01]  /*21720*/  IADD3 R6, P2, R18, R6, RZ ;  /* 0x0000000612067210 */ /* 0x000fe20007f5e0ff */
[----:B------:R-:W-:Y:S01]  /*21730*/  BSSY B1, `(.L_x_36) ;  /* 0x0000015000017945 */ /* 0x000fe20003800000 */
[----:B------:R-:W-:Y:S02]  /*21740*/  MOV R161, UR8 ;  /* 0x0000000800a17c02 */ /* 0x000fe40008000f00 */
[----:B------:R-:W-:Y:S02]  /*21750*/  IADD3.X R7, R19, R153, RZ, P2, !PT ;  /* 0x0000009913077210 */ /* 0x000fe400017fe4ff */
[----:B------:R-:W-:Y:S01]  /*21760*/  ISETP.GT.AND P4, PT, R0, 0x1, P0 ;  /* 0x000000010000780c */ /* 0x000fe20000784270 */
[----:B------:R-:W-:Y:S02]  /*21770*/  IMAD.SHL.U32 R161, R161, 0x20, RZ ;  /* 0x00000020a1a17824 */ /* 0x000fe400078e00ff */
[----:B------:R-:W-:-:S04]  /*21780*/  IMAD.WIDE.U32 R6, R22, UR42, R6 ;  /* 0x0000002a16067c25 */ /* 0x000fc8000f8e0006 */
[----:B------:R-:W-:Y:S01]  /*21790*/  IMAD.IADD R7, R159, 0x1, R7 ;  /* 0x000000019f077824 */ /* 0x000fe200078e0207 */
[----:B-1----:R-:W-:-:S04]  /*217a0*/  LEA R8, P2, R6, R12, 0x2 ;  /* 0x0000000c06087211 */ /* 0x002fc800078410ff */
[----:B------:R-:W-:Y:S02]  /*217b0*/  LEA.HI.X R9, R6, R13, R7, 0x2, P2 ;  /* 0x0000000d06097211 */ /* 0x000fe400010f1407 */
[----:B------:R-:W-:Y:S02]  /*217c0*/  MOV R6, UR8 ;  /* 0x0000000800067c02 */ /* 0x000fe40008000f00 */
[----:B--2---:R-:W-:-:S05]  /*217d0*/  LOP3.LUT R153, R23, 0xffffe000, RZ, 0xc0, !PT ;  /* 0xffffe00017997812 */ /* 0x004fca00078ec0ff */
[----:B------:R-:W-:-:S04]  /*217e0*/  FMUL R153, R153, R16 ;  /* 0x0000001099997220 */ /* 0x000fc80000400000 */
[----:B---3--:R-:W-:Y:S01]  /*217f0*/  FFMA R153, R160, R2, R153 ;  /* 0x00000002a0997223 */ /* 0x008fe20000000099 */
[----:B------:R-:W-:-:S04]  /*21800*/  IMAD.U32 R160, RZ, RZ, UR9 ;  /* 0x00000009ffa07e24 */ /* 0x000fc8000f8e00ff */
[----:B------:R-:W-:Y:S02]  /*21810*/  F2FP.TF32.F32.PACK_B R153, R153 ;  /* 0x00000099ff99723e */ /* 0x000fe400024050ff */
[----:B------:R-:W-:Y:S02]  /*21820*/  SHF.L.U64.HI R160, R6, 0x5, R160 ;  /* 0x0000000506a07819 */ /* 0x000fe400000102a0 */
[----:B------:R-:W-:-:S04]  /*21830*/  IADD3 R6, P2, R161, R4, RZ ;  /* 0x00000004a1067210 */ /* 0x000fc80007f5e0ff */
[----:B------:R-:W-:-:S05]  /*21840*/  IADD3.X R7, R160, R5, RZ, P2, !PT ;  /* 0x00000005a0077210 */ /* 0x000fca00017fe4ff */
[----:B------:R1:W-:Y:S01]  /*21850*/  @P1 STG.E desc[UR44][R6.64], R153 ;  /* 0x0000009906001986 */ /* 0x0003e2000c10192c */
[----:B------:R-:W-:Y:S05]  /*21860*/  @!P4 BRA `(.L_x_37) ;  /* 0x000000000004c947 */ /* 0x000fea0003800000 */
[----:B------:R2:W5:Y:S02]  /*21870*/  LDG.E.LTC128B R23, desc[UR44][R8.64+0x4] ;  /* 0x0000042c08177981 */ /* 0x000564000c1e1920 */
.L_x_37:
[----:B------:R-:W-:Y:S05]  /*21880*/  BSYNC B1 ;  /* 0x0000000000017941 */ /* 0x000fea0003800000 */
.L_x_36:
[----:B------:R-:W3:Y:S01]  /*21890*/  LDL.LU R162, [R1+0xc] ;  /* 0x00000c0001a27983 */ /* 0x000ee20000300800 */
[----:B-1---5:R-:W-:Y:S01]  /*218a0*/  LOP3.LUT R153, R23, 0xffffe000, RZ, 0xc0, !PT ;  /* 0xffffe00017997812 */ /* 0x022fe200078ec0ff */
[----:B------:R-:W-:Y:S01]  /*218b0*/  BSSY B1, `(.L_x_38) ;  /* 0x0000009000017945 */ /* 0x000fe20003800000 */
[----:B------:R-:W-:-:S03]  /*218c0*/  ISETP.GT.AND P1, PT, R0, 0x8, P3 ;  /* 0x000000080000780c */ /* 0x000fc60001f24270 */
[----:B------:R-:W-:-:S04]  /*218d0*/  FMUL R153, R153, R16 ;  /* 0x0000001099997220 */ /* 0x000fc80000400000 */
[----:B---3--:R-:W-:-:S05]  /*218e0*/  FFMA R153, R162, R2, R153 ;  /* 0x00000002a2997223 */ /* 0x008fca0000000099 */
[----:B------:R-:W-:-:S05]  /*218f0*/  F2FP.TF32.F32.PACK_B R153, R153 ;  /* 0x00000099ff99723e */ /* 0x000fca00024050ff */
[----:B------:R1:W-:Y:S02]  /*21900*/  @P4 STG.E desc[UR44][R6.64+0x4], R153 ;  /* 0x0000049906004986 */ /* 0x0003e4000c10192c */
[----:B-1----:R-:W-:Y:S01]  /*21910*/  IMAD.MOV.U32 R153, RZ, RZ, R23 ;  /* 0x000000ffff997224 */ /* 0x002fe200078e0017 */
[----:B------:R-:W-:Y:S06]  /*21920*/  @!P1 BRA `(.L_x_39) ;  /* 0x0000000000049947 */ /* 0x000fec0003800000 */
[----:B------:R1:W5:Y:S02]  /*21930*/  LDG.E.LTC128B R153, desc[UR44][R10.64+0x20] ;  /* 0x0000202c0a997981 */ /* 0x000364000c1e1920 */
.L_x_39:
[----:B------:R-:W-:Y:S05]  /*21940*/  BSYNC B1 ;  /* 0x0000000000017941 */ /* 0x000fea0003800000 */
.L_x_38:
[----:B------:R-:W3:Y:S01]  /*21950*/  LDL.LU R162, [R1+0x10] ;  /* 0x0000100001a27983 */ /* 0x000ee20000300800 */
[----:B-----5:R-:W-:Y:S01]  /*21960*/  LOP3.LUT R23, R153, 0xffffe000, RZ, 0xc0, !PT ;  /* 0xffffe00099177812 */ /* 0x020fe200078ec0ff */
[----:B------:R-:W-:Y:S01]  /*21970*/  BSSY B1, `(.L_x_40) ;  /* 0x0000008000017945 */ /* 0x000fe20003800000 */
[----:B------:R-:W-:-:S03]  /*21980*/  ISETP.GT.AND P2, PT, R0, 0x9, P3 ;  /* 0x000000090000780c */ /* 0x000fc60001f44270 */
[----:B------:R-:W-:-:S04]  /*21990*/  FMUL R23, R23, R16 ;  /* 0x0000001017177220 */ /* 0x000fc80000400000 */
[----:B---3--:R-:W-:-:S05]  /*219a0*/  FFMA R23, R162, R2, R23 ;  /* 0x00000002a2177223 */ /* 0x008fca0000000017 */
[----:B------:R-:W-:-:S05]  /*219b0*/  F2FP.TF32.F32.PACK_B R23, R23 ;  /* 0x00000017ff17723e */ /* 0x000fca00024050ff */
[----:B------:R3:W-:Y:S01]  /*219c0*/  @P1 STG.E desc[UR44][R4.64+0x20], R23 ;  /* 0x0000201704001986 */ /* 0x0007e2000c10192c */
[----:B------:R-:W-:Y:S05]  /*219d0*/  @!P2 BRA `(.L_x_41) ;  /* 0x000000000004a947 */ /* 0x000fea0003800000 */
[----:B------:R4:W5:Y:S02]  /*219e0*/  LDG.E.LTC128B R153, desc[UR44][R10.64+0x24] ;  /* 0x0000242c0a997981 */ /* 0x000964000c1e1920 */
.L_x_41:
[----:B------:R-:W-:Y:S05]  /*219f0*/  BSYNC B1 ;  /* 0x0000000000017941 */ /* 0x000fea0003800000 */
.L_x_40:
[----:B------:R-:W2:Y:S01]  /*21a00*/  LDL.LU R162, [R1+0x14] ;  /* 0x0000140001a27983 */ /* 0x000ea20000300800 */
[----:B---3-5:R-:W-:Y:S01]  /*21a10*/  LOP3.LUT R23, R153, 0xffffe000, RZ, 0xc0, !PT ;  /* 0xffffe00099177812 */ /* 0x028fe200078ec0ff */
[----:B------:R-:W-:Y:S01]  /*21a20*/  BSSY B1, `(.L_x_42) ;  /* 0x0000008000017945 */ /* 0x000fe20003800000 */
[----:B------:R-:W-:-:S03]  /*21a30*/  ISETP.GT.AND P1, PT, R0, 0x8, P0 ;  /* 0x000000080000780c */ /* 0x000fc60000724270 */
[----:B------:R-:W-:-:S04]  /*21a40*/  FMUL R23, R23, R16 ;  /* 0x0000001017177220 */ /* 0x000fc80000400000 */
[----:B--2---:R-:W-:-:S05]  /*21a50*/  FFMA R23, R162, R2, R23 ;  /* 0x00000002a2177223 */ /* 0x004fca0000000017 */
[----:B------:R-:W-:-:S05]  /*21a60*/  F2FP.TF32.F32.PACK_B R23, R23 ;  /* 0x00000017ff17723e */ /* 0x000fca00024050ff */
[----:B------:R2:W-:Y:S01]  /*21a70*/  @P2 STG.E desc[UR44][R4.64+0x24], R23 ;  /* 0x0000241704002986 */ /* 0x0005e2000c10192c */
[----:B------:R-:W-:Y:S05]  /*21a80*/  @!P1 BRA `(.L_x_43) ;  /* 0x0000000000049947 */ /* 0x000fea0003800000 */
[----:B------:R3:W5:Y:S02]  /*21a90*/  LDG.E.LTC128B R153, desc[UR44][R8.64+0x20] ;  /* 0x0000202c08997981 */ /* 0x000764000c1e1920 */
.L_x_43:
[----:B------:R-:W-:Y:S05]  /*21aa0*/  BSYNC B1 ;  /* 0x0000000000017941 */ /* 0x000fea0003800000 */
.L_x_42:
[----:B------:R-:W4:Y:S01]  /*21ab0*/  LDL.LU R162, [R1+0x18] ;  /* 0x0000180001a27983 */ /* 0x000f220000300800 */
[----:B--2--5:R-:W-:Y:S01]  /*21ac0*/  LOP3.LUT R23, R153, 0xffffe000, RZ, 0xc0, !PT ;  /* 0xffffe00099177812 */ /* 0x024fe200078ec0ff */
[----:B------:R-:W-:Y:S01]  /*21ad0*/  BSSY B1, `(.L_x_44) ;  /* 0x0000008000017945 */ /* 0x000fe20003800000 */
[----:B------:R-:W-:-:S03]  /*21ae0*/  ISETP.GT.AND P2, PT, R0, 0x9, P0 ;  /* 0x000000090000780c */ /* 0x000fc60000744270 */
[----:B------:R-:W-:-:S04]  /*21af0*/  FMUL R23, R23, R16 ;  /* 0x0000001017177220 */ /* 0x000fc80000400000 */
[----:B----4-:R-:W-:-:S05]  /*21b00*/  FFMA R23, R162, R2, R23 ;  /* 0x00000002a2177223 */ /* 0x010fca0000000017 */
[----:B------:R-:W-:-:S05]  /*21b10*/  F2FP.TF32.F32.PACK_B R23, R23 ;  /* 0x00000017ff17723e */ /* 0x000fca00024050ff */
[----:B------:R2:W-:Y:S01]  /*21b20*/  @P1 STG.E desc[UR44][R6.64+0x20], R23 ;  /* 0x0000201706001986 */ /* 0x0005e2000c10192c */
[----:B------:R-:W-:Y:S05]  /*21b30*/  @!P2 BRA `(.L_x_45) ;  /* 0x000000000004a947 */ /* 0x000fea0003800000 */
[----:B------:R4:W5:Y:S02]  /*21b40*/  LDG.E.LTC128B R153, desc[UR44][R8.64+0x24] ;  /* 0x0000242c08997981 */ /* 0x000964000c1e1920 */
.L_x_45:
[----:B------:R-:W-:Y:S05]  /*21b50*/  BSYNC B1 ;  /* 0x0000000000017941 */ /* 0x000fea0003800000 */
.L_x_44:
[----:B------:R-:W3:Y:S01]  /*21b60*/  LDL.LU R162, [R1+0x1c] ;  /* 0x00001c0001a27983 */ /* 0x000ee20000300800 */
[----:B--2--5:R-:W-:Y:S01]  /*21b70*/  LOP3.LUT R23, R153, 0xffffe000, RZ, 0xc0, !PT ;  /* 0xffffe00099177812 */ /* 0x024fe200078ec0ff */
        /* <DEDUP_REMOVED lines=8> */
.L_x_47:
[----:B------:R-:W-:Y:S05]  /*21c00*/  BSYNC B1 ;  /* 0x0000000000017941 */ /* 0x000fea0003800000 */
.L_x_46:
        /* <DEDUP_REMOVED lines=10> */
.L_x_49:
[----:B------:R-:W-:Y:S05]  /*21cb0*/  BSYNC B1 ;  /* 0x0000000000017941 */ /* 0x000fea0003800000 */
.L_x_48:
        /* <DEDUP_REMOVED lines=10> */
.L_x_51:
[----:B------:R-:W-:Y:S05]  /*21d60*/  BSYNC B1 ;  /* 0x0000000000017941 */ /* 0x000fea0003800000 */
.L_x_50:
        /* <DEDUP_REMOVED lines=10> */
.L_x_53:
[----:B------:R-:W-:Y:S05]  /*21e10*/  BSYNC B1 ;  /* 0x0000000000017941 */ /* 0x000fea0003800000 */
.L_x_52:
        /* <DEDUP_REMOVED lines=10> */
.L_x_55:
[----:B------:R-:W-:Y:S05]  /*21ec0*/  BSYNC B1 ;  /* 0x0000000000017941 */ /* 0x000fea0003800000 */
.L_x_54:
        /* <DEDUP_REMOVED lines=10> */
.L_x_57:
[----:B------:R-:W-:Y:S05]  /*21f70*/  BSYNC B1 ;  /* 0x0000000000017941 */ /* 0x000fea0003800000 */
.L_x_56:
        /* <DEDUP_REMOVED lines=10> */
.L_x_59:
[----:B------:R-:W-:Y:S05]  /*22020*/  BSYNC B1 ;  /* 0x0000000000017941 */ /* 0x000fea0003800000 */
.L_x_58:
        /* <DEDUP_REMOVED lines=10> */
.L_x_61:
[----:B------:R-:W-:Y:S05]  /*220d0*/  BSYNC B1 ;  /* 0x0000000000017941 */ /* 0x000fea0003800000 */
.L_x_60:
        /* <DEDUP_REMOVED lines=10> */
.L_x_63:
[----:B------:R-:W-:Y:S05]  /*22180*/  BSYNC B1 ;  /* 0x0000000000017941 */ /* 0x000fea0003800000 */
.L_x_62:
        /* <DEDUP_REMOVED lines=10> */
.L_x_65:
[----:B------:R-:W-:Y:S05]  /*22230*/  BSYNC B1 ;  /* 0x0000000000017941 */ /* 0x000fea0003800000 */
.L_x_64:
        /* <DEDUP_REMOVED lines=10> */
.L_x_67:
[----:B------:R-:W-:Y:S05]  /*222e0*/  BSYNC B1 ;  /* 0x0000000000017941 */ /* 0x000fea0003800000 */
.L_x_66:
        /* <DEDUP_REMOVED lines=10> */
.L_x_69:
[----:B------:R-:W-:Y:S05]  /*22390*/  BSYNC B1 ;  /* 0x0000000000017941 */ /* 0x000fea0003800000 */
.L_x_68:
        /* <DEDUP_REMOVED lines=10> */
.L_x_71:
[----:B------:R-:W-:Y:S05]  /*22440*/  BSYNC B1 ;  /* 0x0000000000017941 */ /* 0x000fea0003800000 */
.L_x_70:
        /* <DEDUP_REMOVED lines=10> */
.L_x_73:
[----:B------:R-:W-:Y:S05]  /*224f0*/  BSYNC B1 ;  /* 0x0000000000017941 */ /* 0x000fea0003800000 */
.L_x_72:
        /* <DEDUP_REMOVED lines=10> */
.L_x_75:
[----:B------:R-:W-:Y:S05]  /*225a0*/  BSYNC B1 ;  /* 0x0000000000017941 */ /* 0x000fea0003800000 */
.L_x_74:
        /* <DEDUP_REMOVED lines=10> */
.L_x_77:
[----:B------:R-:W-:Y:S05]  /*22650*/  BSYNC B1 ;  /* 0x0000000000017941 */ /* 0x000fea0003800000 */
.L_x_76:
        /* <DEDUP_REMOVED lines=10> */
.L_x_79:
[----:B------:R-:W-:Y:S05]  /*22700*/  BSYNC B1 ;  /* 0x0000000000017941 */ /* 0x000fea0003800000 */
.L_x_78:
        /* <DEDUP_REMOVED lines=10> */
.L_x_81:
[----:B------:R-:W-:Y:S05]  /*227b0*/  BSYNC B1 ;  /* 0x0000000000017941 */ /* 0x000fea0003800000 */
.L_x_80:
        /* <DEDUP_REMOVED lines=10> */
.L_x_83:
[----:B------:R-:W-:Y:S05]  /*22860*/  BSYNC B1 ;  /* 0x0000000000017941 */ /* 0x000fea0003800000 */
.L_x_82:
        /* <DEDUP_REMOVED lines=10> */
.L_x_85:
[----:B------:R-:W-:Y:S05]  /*22910*/  BSYNC B1 ;  /* 0x0000000000017941 */ /* 0x000fea0003800000 */
.L_x_84:
        /* <DEDUP_REMOVED lines=10> */
.L_x_87:
[----:B------:R-:W-:Y:S05]  /*229c0*/  BSYNC B1 ;  /* 0x0000000000017941 */ /* 0x000fea0003800000 */
.L_x_86:
        /* <DEDUP_REMOVED lines=10> */
.L_x_89:
[----:B------:R-:W-:Y:S05]  /*22a70*/  BSYNC B1 ;  /* 0x0000000000017941 */ /* 0x000fea0003800000 */
.L_x_88:
        /* <DEDUP_REMOVED lines=10> */
.L_x_91:
[----:B------:R-:W-:Y:S05]  /*22b20*/  BSYNC B1 ;  /* 0x0000000000017941 */ /* 0x000fea0003800000 */
.L_x_90:
        /* <DEDUP_REMOVED lines=10> */
.L_x_93:
[----:B------:R-:W-:Y:S05]  /*22bd0*/  BSYNC B1 ;  /* 0x0000000000017941 */ /* 0x000fea0003800000 */
.L_x_92:
        /* <DEDUP_REMOVED lines=10> */
.L_x_95:
[----:B------:R-:W-:Y:S05]  /*22c80*/  BSYNC B1 ;  /* 0x0000000000017941 */ /* 0x000fea0003800000 */
.L_x_94:
        /* <DEDUP_REMOVED lines=10> */
.L_x_97:
[----:B------:R-:W-:Y:S05]  /*22d30*/  BSYNC B1 ;  /* 0x0000000000017941 */ /* 0x000fea0003800000 */
.L_x_96:
        /* <DEDUP_REMOVED lines=10> */
.L_x_99:
[----:B------:R-:W-:Y:S05]  /*22de0*/  BSYNC B1 ;  /* 0x0000000000017941 */ /* 0x000fea0003800000 */
.L_x_98:
        /* <DEDUP_REMOVED lines=10> */
.L_x_101:
[----:B------:R-:W-:Y:S05]  /*22e90*/  BSYNC B1 ;  /* 0x0000000000017941 */ /* 0x000fea0003800000 */
.L_x_100:
        /* <DEDUP_REMOVED lines=10> */
.L_x_103:
[----:B------:R-:W-:Y:S05]  /*22f40*/  BSYNC B1 ;  /* 0x0000000000017941 */ /* 0x000fea0003800000 */
.L_x_102:
        /* <DEDUP_REMOVED lines=10> */
.L_x_105:
[----:B------:R-:W-:Y:S05]  /*22ff0*/  BSYNC B1 ;  /* 0x0000000000017941 */ /* 0x000fea0003800000 */
.L_x_104:
        /* <DEDUP_REMOVED lines=10> */
.L_x_107:
[----:B------:R-:W-:Y:S05]  /*230a0*/  BSYNC B1 ;  /* 0x0000000000017941 */ /* 0x000fea0003800000 */
.L_x_106:
        /* <DEDUP_REMOVED lines=10> */
.L_x_109:
[----:B------:R-:W-:Y:S05]  /*23150*/  BSYNC B1 ;  /* 0x0000000000017941 */ /* 0x000fea0003800000 */
.L_x_108:
        /* <DEDUP_REMOVED lines=10> */
.L_x_111:
[----:B------:R-:W-:Y:S05]  /*23200*/  BSYNC B1 ;  /* 0x0000000000017941 */ /* 0x000fea0003800000 */
.L_x_110:
        /* <DEDUP_REMOVED lines=10> */
.L_x_113:
[----:B------:R-:W-:Y:S05]  /*232b0*/  BSYNC B1 ;  /* 0x0000000000017941 */ /* 0x000fea0003800000 */
.L_x_112:
        /* <DEDUP_REMOVED lines=10> */
.L_x_115:
[----:B------:R-:W-:Y:S05]  /*23360*/  BSYNC B1 ;  /* 0x0000000000017941 */ /* 0x000fea0003800000 */
.L_x_114:
        /* <DEDUP_REMOVED lines=10> */
.L_x_117:
[----:B------:R-:W-:Y:S05]  /*23410*/  BSYNC B1 ;  /* 0x0000000000017941 */ /* 0x000fea0003800000 */
.L_x_116:
        /* <DEDUP_REMOVED lines=10> */
.L_x_119:
[----:B------:R-:W-:Y:S05]  /*234c0*/  BSYNC B1 ;  /* 0x0000000000017941 */ /* 0x000fea0003800000 */
.L_x_118:
        /* <DEDUP_REMOVED lines=10> */
.L_x_121:
[----:B------:R-:W-:Y:S05]  /*23570*/  BSYNC B1 ;  /* 0x0000000000017941 */ /* 0x000fea0003800000 */
.L_x_120:
        /* <DEDUP_REMOVED lines=10> */
.L_x_123:
[----:B------:R-:W-:Y:S05]  /*23620*/  BSYNC B1 ;  /* 0x0000000000017941 */ /* 0x000fea0003800000 */
.L_x_122:
        /* <DEDUP_REMOVED lines=10> */
.L_x_125:
[----:B------:R-:W-:Y:S05]  /*236d0*/  BSYNC B1 ;  /* 0x0000000000017941 */ /* 0x000fea0003800000 */
.L_x_124:
        /* <DEDUP_REMOVED lines=10> */
.L_x_127:
[----:B------:R-:W-:Y:S05]  /*23780*/  BSYNC B1 ;  /* 0x0000000000017941 */ /* 0x000fea0003800000 */
.L_x_126:
        /* <DEDUP_REMOVED lines=10> */
.L_x_129:
[----:B------:R-:W-:Y:S05]  /*23830*/  BSYNC B1 ;  /* 0x0000000000017941 */ /* 0x000fea0003800000 */
.L_x_128:
        /* <DEDUP_REMOVED lines=10> */
.L_x_131:
[----:B------:R-:W-:Y:S05]  /*238e0*/  BSYNC B1 ;  /* 0x0000000000017941 */ /* 0x000fea0003800000 */
.L_x_130:
        /* <DEDUP_REMOVED lines=10> */
.L_x_133:
[----:B------:R-:W-:Y:S05]  /*23990*/  BSYNC B1 ;  /* 0x0000000000017941 */ /* 0x000fea0003800000 */
.L_x_132:
        /* <DEDUP_REMOVED lines=10> */
.L_x_135:
[----:B------:R-:W-:Y:S05]  /*23a40*/  BSYNC B1 ;  /* 0x0000000000017941 */ /* 0x000fea0003800000 */
.L_x_134:
        /* <DEDUP_REMOVED lines=10> */
.L_x_137:
[----:B------:R-:W-:Y:S05]  /*23af0*/  BSYNC B1 ;  /* 0x0000000000017941 */ /* 0x000fea0003800000 */
.L_x_136:
        /* <DEDUP_REMOVED lines=10> */
.L_x_139:
[----:B------:R-:W-:Y:S05]  /*23ba0*/  BSYNC B1 ;  /* 0x0000000000017941 */ /* 0x000fea0003800000 */
.L_x_138:
        /* <DEDUP_REMOVED lines=10> */
.L_x_141:
[----:B------:R-:W-:Y:S05]  /*23c50*/  BSYNC B1 ;  /* 0x0000000000017941 */ /* 0x000fea0003800000 */
.L_x_140:
        /* <DEDUP_REMOVED lines=10> */
.L_x_143:
[----:B------:R-:W-:Y:S05]  /*23d00*/  BSYNC B1 ;  /* 0x0000000000017941 */ /* 0x000fea0003800000 */
.L_x_142:
        /* <DEDUP_REMOVED lines=10> */
.L_x_145:
[----:B------:R-:W-:Y:S05]  /*23db0*/  BSYNC B1 ;  /* 0x0000000000017941 */ /* 0x000fea0003800000 */
.L_x_144:
        /* <DEDUP_REMOVED lines=10> */
.L_x_147:
[----:B------:R-:W-:Y:S05]  /*23e60*/  BSYNC B1 ;  /* 0x0000000000017941 */ /* 0x000fea0003800000 */
.L_x_146:
        /* <DEDUP_REMOVED lines=10> */
.L_x_149:
[----:B------:R-:W-:Y:S05]  /*23f10*/  BSYNC B1 ;  /* 0x0000000000017941 */ /* 0x000fea0003800000 */
.L_x_148:
        /* <DEDUP_REMOVED lines=10> */
.L_x_151:
[----:B------:R-:W-:Y:S05]  /*23fc0*/  BSYNC B1 ;  /* 0x0000000000017941 */ /* 0x000fea0003800000 */
.L_x_150:
        /* <DEDUP_REMOVED lines=10> */
.L_x_153:
[----:B------:R-:W-:Y:S05]  /*24070*/  BSYNC B1 ;  /* 0x0000000000017941 */ /* 0x000fea0003800000 */
.L_x_152:
        /* <DEDUP_REMOVED lines=10> */
.L_x_155:
[----:B------:R-:W-:Y:S05]  /*24120*/  BSYNC B1 ;  /* 0x0000000000017941 */ /* 0x000fea0003800000 */
.L_x_154:
        /* <DEDUP_REMOVED lines=10> */
.L_x_157:
[----:B------:R-:W-:Y:S05]  /*241d0*/  BSYNC B1 ;  /* 0x0000000000017941 */ /* 0x000fea0003800000 */
.L_x_156:
        /* <DEDUP_REMOVED lines=10> */
.L_x_159:
[----:B------:R-:W-:Y:S05]  /*24280*/  BSYNC B1 ;  /* 0x0000000000017941 */ /* 0x000fea0003800000 */
.L_x_158:
        /* <DEDUP_REMOVED lines=10> */
.L_x_161:
[----:B------:R-:W-:Y:S05]  /*24330*/  BSYNC B1 ;  /* 0x0000000000017941 */ /* 0x000fea0003800000 */
.L_x_160:
        /* <DEDUP_REMOVED lines=10> */
.L_x_163:
[----:B------:R-:W-:Y:S05]  /*243e0*/  BSYNC B1 ;  /* 0x0000000000017941 */ /* 0x000fea0003800000 */
.L_x_162:
        /* <DEDUP_REMOVED lines=10> */
.L_x_165:
[----:B------:R-:W-:Y:S05]  /*24490*/  BSYNC B1 ;  /* 0x0000000000017941 */ /* 0x000fea0003800000 */
.L_x_164:
        /* <DEDUP_REMOVED lines=10> */
.L_x_167:
[----:B------:R-:W-:Y:S05]  /*24540*/  BSYNC B1 ;  /* 0x0000000000017941 */ /* 0x000fea0003800000 */
.L_x_166:
        /* <DEDUP_REMOVED lines=10> */
.L_x_169:
[----:B------:R-:W-:Y:S05]  /*245f0*/  BSYNC B1 ;  /* 0x0000000000017941 */ /* 0x000fea0003800000 */
.L_x_168:
        /* <DEDUP_REMOVED lines=10> */
.L_x_171:
[----:B------:R-:W-:Y:S05]  /*246a0*/  BSYNC B1 ;  /* 0x0000000000017941 */ /* 0x000fea0003800000 */
.L_x_170:
        /* <DEDUP_REMOVED lines=10> */
.L_x_173:
[----:B------:R-:W-:Y:S05]  /*24750*/  BSYNC B1 ;  /* 0x0000000000017941 */ /* 0x000fea0003800000 */
.L_x_172:
        /* <DEDUP_REMOVED lines=10> */
.L_x_175:
[----:B------:R-:W-:Y:S05]  /*24800*/  BSYNC B1 ;  /* 0x0000000000017941 */ /* 0x000fea0003800000 */
.L_x_174:
        /* <DEDUP_REMOVED lines=10> */
.L_x_177:
[----:B------:R-:W-:Y:S05]  /*248b0*/  BSYNC B1 ;  /* 0x0000000000017941 */ /* 0x000fea0003800000 */
.L_x_176:
        /* <DEDUP_REMOVED lines=10> */
.L_x_179:
[----:B------:R-:W-:Y:S05]  /*24960*/  BSYNC B1 ;  /* 0x0000000000017941 */ /* 0x000fea0003800000 */
.L_x_178:
        /* <DEDUP_REMOVED lines=10> */
.L_x_181:
[----:B------:R-:W-:Y:S05]  /*24a10*/  BSYNC B1 ;  /* 0x0000000000017941 */ /* 0x000fea0003800000 */
.L_x_180:
        /* <DEDUP_REMOVED lines=10> */
.L_x_183:
[----:B------:R-:W-:Y:S05]  /*24ac0*/  BSYNC B1 ;  /* 0x0000000000017941 */ /* 0x000fea0003800000 */
.L_x_182:
        /* <DEDUP_REMOVED lines=10> */
.L_x_185:
[----:B------:R-:W-:Y:S05]  /*24b70*/  BSYNC B1 ;  /* 0x0000000000017941 */ /* 0x000fea0003800000 */
.L_x_184:
        /* <DEDUP_REMOVED lines=10> */
.L_x_187:
[----:B------:R-:W-:Y:S05]  /*24c20*/  BSYNC B1 ;  /* 0x0000000000017941 */ /* 0x000fea0003800000 */
.L_x_186:
        /* <DEDUP_REMOVED lines=10> */
.L_x_189:
[----:B------:R-:W-:Y:S05]  /*24cd0*/  BSYNC B1 ;  /* 0x0000000000017941 */ /* 0x000fea0003800000 */
.L_x_188:
        /* <DEDUP_REMOVED lines=10> */
.L_x_191:
[----:B------:R-:W-:Y:S05]  /*24d80*/  BSYNC B1 ;  /* 0x0000000000017941 */ /* 0x000fea0003800000 */
.L_x_190:
        /* <DEDUP_REMOVED lines=10> */
.L_x_193:
[----:B------:R-:W-:Y:S05]  /*24e30*/  BSYNC B1 ;  /* 0x0000000000017941 */ /* 0x000fea0003800000 */
.L_x_192:
        /* <DEDUP_REMOVED lines=10> */
.L_x_195:
[----:B------:R-:W-:Y:S05]  /*24ee0*/  BSYNC B1 ;  /* 0x0000000000017941 */ /* 0x000fea0003800000 */
.L_x_194:
        /* <DEDUP_REMOVED lines=10> */
.L_x_197:
[----:B------:R-:W-:Y:S05]  /*24f90*/  BSYNC B1 ;  /* 0x0000000000017941 */ /* 0x000fea0003800000 */
.L_x_196:
        /* <DEDUP_REMOVED lines=10> */
.L_x_199:
[----:B------:R-:W-:Y:S05]  /*25040*/  BSYNC B1 ;  /* 0x0000000000017941 */ /* 0x000fea0003800000 */
.L_x_198:
        /* <DEDUP_REMOVED lines=10> */
.L_x_201:
[----:B------:R-:W-:Y:S05]  /*250f0*/  BSYNC B1 ;  /* 0x0000000000017941 */ /* 0x000fea0003800000 */
.L_x_200:
        /* <DEDUP_REMOVED lines=10> */
.L_x_203:
[----:B------:R-:W-:Y:S05]  /*251a0*/  BSYNC B1 ;  /* 0x0000000000017941 */ /* 0x000fea0003800000 */
.L_x_202:
        /* <DEDUP_REMOVED lines=10> */
.L_x_205:
[----:B------:R-:W-:Y:S05]  /*25250*/  BSYNC B1 ;  /* 0x0000000000017941 */ /* 0x000fea0003800000 */
.L_x_204:
        /* <DEDUP_REMOVED lines=10> */
.L_x_207:
[----:B------:R-:W-:Y:S05]  /*25300*/  BSYNC B1 ;  /* 0x0000000000017941 */ /* 0x000fea0003800000 */
.L_x_206:
        /* <DEDUP_REMOVED lines=10> */
.L_x_209:
[----:B------:R-:W-:Y:S05]  /*253b0*/  BSYNC B1 ;  /* 0x0000000000017941 */ /* 0x000fea0003800000 */
.L_x_208:
        /* <DEDUP_REMOVED lines=10> */
.L_x_211:
[----:B------:R-:W-:Y:S05]  /*25460*/  BSYNC B1 ;  /* 0x0000000000017941 */ /* 0x000fea0003800000 */
.L_x_210:
        /* <DEDUP_REMOVED lines=10> */
.L_x_213:
[----:B------:R-:W-:Y:S05]  /*25510*/  BSYNC B1 ;  /* 0x0000000000017941 */ /* 0x000fea0003800000 */
.L_x_212:
        /* <DEDUP_REMOVED lines=10> */
.L_x_215:
[----:B------:R-:W-:Y:S05]  /*255c0*/  BSYNC B1 ;  /* 0x0000000000017941 */ /* 0x000fea0003800000 */
.L_x_214:
        /* <DEDUP_REMOVED lines=10> */
.L_x_217:
[----:B------:R-:W-:Y:S05]  /*25670*/  BSYNC B1 ;  /* 0x0000000000017941 */ /* 0x000fea0003800000 */
.L_x_216:
        /* <DEDUP_REMOVED lines=10> */
.L_x_219:
[----:B------:R-:W-:Y:S05]  /*25720*/  BSYNC B1 ;  /* 0x0000000000017941 */ /* 0x000fea0003800000 */
.L_x_218:
        /* <DEDUP_REMOVED lines=10> */
.L_x_221:
[----:B------:R-:W-:Y:S05]  /*257d0*/  BSYNC B1 ;  /* 0x0000000000017941 */ /* 0x000fea0003800000 */
.L_x_220:
        /* <DEDUP_REMOVED lines=10> */
.L_x_223:
[----:B------:R-:W-:Y:S05]  /*25880*/  BSYNC B1 ;  /* 0x0000000000017941 */ /* 0x000fea0003800000 */
.L_x_222:
        /* <DEDUP_REMOVED lines=10> */
.L_x_225:
[----:B------:R-:W-:Y:S05]  /*25930*/  BSYNC B1 ;  /* 0x0000000000017941 */ /* 0x000fea0003800000 */
.L_x_224:
        /* <DEDUP_REMOVED lines=10> */
.L_x_227:
[----:B------:R-:W-:Y:S05]  /*259e0*/  BSYNC B1 ;  /* 0x0000000000017941 */ /* 0x000fea0003800000 */
.L_x_226:
        /* <DEDUP_REMOVED lines=10> */
.L_x_229:
[----:B------:R-:W-:Y:S05]  /*25a90*/  BSYNC B1 ;  /* 0x0000000000017941 */ /* 0x000fea0003800000 */
.L_x_228:
        /* <DEDUP_REMOVED lines=10> */
.L_x_231:
[----:B------:R-:W-:Y:S05]  /*25b40*/  BSYNC B1 ;  /* 0x0000000000017941 */ /* 0x000fea0003800000 */
.L_x_230:
        /* <DEDUP_REMOVED lines=10> */
.L_x_233:
[----:B------:R-:W-:Y:S05]  /*25bf0*/  BSYNC B1 ;  /* 0x0000000000017941 */ /* 0x000fea0003800000 */
.L_x_232:
        /* <DEDUP_REMOVED lines=10> */
.L_x_235:
[----:B------:R-:W-:Y:S05]  /*25ca0*/  BSYNC B1 ;  /* 0x0000000000017941 */ /* 0x000fea0003800000 */
.L_x_234:
        /* <DEDUP_REMOVED lines=10> */
.L_x_237:
[----:B------:R-:W-:Y:S05]  /*25d50*/  BSYNC B1 ;  /* 0x0000000000017941 */ /* 0x000fea0003800000 */
.L_x_236:
        /* <DEDUP_REMOVED lines=10> */
.L_x_239:
[----:B------:R-:W-:Y:S05]  /*25e00*/  BSYNC B1 ;  /* 0x0000000000017941 */ /* 0x000fea0003800000 */
.L_x_238:
        /* <DEDUP_REMOVED lines=10> */
.L_x_241:
[----:B------:R-:W-:Y:S05]  /*25eb0*/  BSYNC B1 ;  /* 0x0000000000017941 */ /* 0x000fea0003800000 */
.L_x_240:
        /* <DEDUP_REMOVED lines=10> */
.L_x_243:
[----:B------:R-:W-:Y:S05]  /*25f60*/  BSYNC B1 ;  /* 0x0000000000017941 */ /* 0x000fea0003800000 */
.L_x_242:
        /* <DEDUP_REMOVED lines=10> */
.L_x_245:
[----:B------:R-:W-:Y:S05]  /*26010*/  BSYNC B1 ;  /* 0x0000000000017941 */ /* 0x000fea0003800000 */
.L_x_244:
        /* <DEDUP_REMOVED lines=10> */
.L_x_247:
[----:B------:R-:W-:Y:S05]  /*260c0*/  BSYNC B1 ;  /* 0x0000000000017941 */ /* 0x000fea0003800000 */
.L_x_246:
        /* <DEDUP_REMOVED lines=10> */
.L_x_249:
[----:B------:R-:W-:Y:S05]  /*26170*/  BSYNC B1 ;  /* 0x0000000000017941 */ /* 0x000fea0003800000 */
.L_x_248:
        /* <DEDUP_REMOVED lines=10> */
.L_x_251:
[----:B------:R-:W-:Y:S05]  /*26220*/  BSYNC B1 ;  /* 0x0000000000017941 */ /* 0x000fea0003800000 */
.L_x_250:
        /* <DEDUP_REMOVED lines=10> */
.L_x_253:
[----:B------:R-:W-:Y:S05]  /*262d0*/  BSYNC B1 ;  /* 0x0000000000017941 */ /* 0x000fea0003800000 */
.L_x_252:
        /* <DEDUP_REMOVED lines=10> */
.L_x_255:
[----:B------:R-:W-:Y:S05]  /*26380*/  BSYNC B1 ;  /* 0x0000000000017941 */ /* 0x000fea0003800000 */
.L_x_254:
        /* <DEDUP_REMOVED lines=10> */
.L_x_257:
[----:B------:R-:W-:Y:S05]  /*26430*/  BSYNC B1 ;  /* 0x0000000000017941 */ /* 0x000fea0003800000 */
.L_x_256:
        /* <DEDUP_REMOVED lines=10> */
.L_x_259:
[----:B------:R-:W-:Y:S05]  /*264e0*/  BSYNC B1 ;  /* 0x0000000000017941 */ /* 0x000fea0003800000 */
.L_x_258:
        /* <DEDUP_REMOVED lines=10> */
.L_x_261:
[----:B------:R-:W-:Y:S05]  /*26590*/  BSYNC B1 ;  /* 0x0000000000017941 */ /* 0x000fea0003800000 */
.L_x_260:
        /* <DEDUP_REMOVED lines=10> */
.L_x_263:
[----:B------:R-:W-:Y:S05]  /*26640*/  BSYNC B1 ;  /* 0x0000000000017941 */ /* 0x000fea0003800000 */
.L_x_262:
        /* <DEDUP_REMOVED lines=10> */
.L_x_265:
[----:B------:R-:W-:Y:S05]  /*266f0*/  BSYNC B1 ;  /* 0x0000000000017941 */ /* 0x000fea0003800000 */
.L_x_264:
        /* <DEDUP_REMOVED lines=10> */
.L_x_267:
[----:B------:R-:W-:Y:S05]  /*267a0*/  BSYNC B1 ;  /* 0x0000000000017941 */ /* 0x000fea0003800000 */
.L_x_266:
        /* <DEDUP_REMOVED lines=10> */
.L_x_269:
[----:B------:R-:W-:Y:S05]  /*26850*/  BSYNC B1 ;  /* 0x0000000000017941 */ /* 0x000fea0003800000 */
.L_x_268:
        /* <DEDUP_REMOVED lines=10> */
.L_x_271:
[----:B------:R-:W-:Y:S05]  /*26900*/  BSYNC B1 ;  /* 0x0000000000017941 */ /* 0x000fea0003800000 */
.L_x_270:
        /* <DEDUP_REMOVED lines=10> */
.L_x_273:
[----:B------:R-:W-:Y:S05]  /*269b0*/  BSYNC B1 ;  /* 0x0000000000017941 */ /* 0x000fea0003800000 */
.L_x_272:
        /* <DEDUP_REMOVED lines=10> */
.L_x_275:
[----:B------:R-:W-:Y:S05]  /*26a60*/  BSYNC B1 ;  /* 0x0000000000017941 */ /* 0x000fea0003800000 */
.L_x_274:
        /* <DEDUP_REMOVED lines=10> */
.L_x_277:
[----:B------:R-:W-:Y:S05]  /*26b10*/  BSYNC B1 ;  /* 0x0000000000017941 */ /* 0x000fea0003800000 */
.L_x_276:
        /* <DEDUP_REMOVED lines=10> */
.L_x_279:
[----:B------:R-:W-:Y:S05]  /*26bc0*/  BSYNC B1 ;  /* 0x0000000000017941 */ /* 0x000fea0003800000 */
.L_x_278:
        /* <DEDUP_REMOVED lines=10> */
.L_x_281:
[----:B------:R-:W-:Y:S05]  /*26c70*/  BSYNC B1 ;  /* 0x0000000000017941 */ /* 0x000fea0003800000 */
.L_x_280:
[----:B01-34-:R-:W3:Y:S01]  /*26c80*/  LDL.LU R10, [R1+0x1f4] ;  /* 0x0001f400010a7983 */ /* 0x01bee20000300800 */
        /* <DEDUP_REMOVED lines=9> */
.L_x_283:
[----:B------:R-:W-:Y:S05]  /*26d20*/  BSYNC B1 ;  /* 0x0000000000017941 */ /* 0x000fea0003800000 */
.L_x_282:
[----:B------:R-:W3:Y:S01]  /*26d30*/  LDL.LU R10, [R1+0x1f8] ;  /* 0x0001f800010a7983 */ /* 0x000ee20000300800 */
[----:B0----5:R-:W-:Y:S01]  /*26d40*/  LOP3.LUT R11, R153, 0xffffe000, RZ, 0xc0, !PT ;  /* 0xffffe000990b7812 */ /* 0x021fe200078ec0ff */
[----:B------:R-:W-:Y:S01]  /*26d50*/  BSSY B1, `(.L_x_284) ;  /* 0x000000b000017945 */ /* 0x000fe20003800000 */
[----:B------:R-:W-:Y:S02]  /*26d60*/  ISETP.GT.AND P1, PT, R0, 0xf9, P0 ;  /* 0x000000f90000780c */ /* 0x000fe40000724270 */
[----:B------:R-:W-:Y:S01]  /*26d70*/  IADD3 R169, P2, R3, 0x80, RZ ;  /* 0x0000008003a97810 */ /* 0x000fe20007f5e0ff */
[----:B------:R-:W-:-:S03]  /*26d80*/  FMUL R11, R11, R16 ;  /* 0x000000100b0b7220 */ /* 0x000fc60000400000 */
[----:B------:R-:W-:Y:S01]  /*26d90*/  IADD3.X R3, RZ, UR7, RZ, P2, !PT ;  /* 0x00000007ff037c10 */ /* 0x000fe200097fe4ff */
[----:B---3--:R-:W-:-:S04]  /*26da0*/  FFMA R11, R10, R2, R11 ;  /* 0x000000020a0b7223 */ /* 0x008fc8000000000b */
[----:B------:R-:W-:Y:S01]  /*26db0*/  IMAD R10, R3, R14, RZ ;  /* 0x0000000e030a7224 */ /* 0x000fe200078e02ff */
[----:B------:R-:W-:-:S05]  /*26dc0*/  F2FP.TF32.F32.PACK_B R11, R11 ;  /* 0x0000000bff0b723e */ /* 0x000fca00024050ff */
[----:B------:R0:W-:Y:S01]  /*26dd0*/  @P4 STG.E desc[UR44][R6.64+0x3e0], R11 ;  /* 0x0003e00b06004986 */ /* 0x0001e2000c10192c */
[----:B------:R-:W-:Y:S05]  /*26de0*/  @!P1 BRA `(.L_x_285) ;  /* 0x0000000000049947 */ /* 0x000fea0003800000 */
[----:B------:R3:W5:Y:S02]  /*26df0*/  LDG.E.LTC128B R153, desc[UR44][R8.64+0x3e4] ;  /* 0x0003e42c08997981 */ /* 0x000764000c1e1920 */
.L_x_285:
[----:B------:R-:W-:Y:S05]  /*26e00*/  BSYNC B1 ;  /* 0x0000000000017941 */ /* 0x000fea0003800000 */
.L_x_284:
[----:B0-----:R-:W4:Y:S01]  /*26e10*/  LDL.LU R11, [R1+0x1fc] ;  /* 0x0001fc00010b7983 */ /* 0x001f220000300800 */
[----:B-----5:R-:W-:Y:S01]  /*26e20*/  LOP3.LUT R3, R153, 0xffffe000, RZ, 0xc0, !PT ;  /* 0xffffe00099037812 */ /* 0x020fe200078ec0ff */
[C---:B--2---:R-:W-:Y:S01]  /*26e30*/  IMAD R23, R169.reuse, R15, R10 ;  /* 0x0000000fa9177224 */ /* 0x044fe200078e020a */
[----:B------:R-:W-:Y:S01]  /*26e40*/  ISETP.GT.AND P0, PT, R158, 0x80, PT ;  /* 0x000000809e00780c */ /* 0x000fe20003f04270 */
[----:B-1-3--:R-:W-:-:S04]  /*26e50*/  IMAD.WIDE.U32 R8, R169, R14, R20 ;  /* 0x0000000ea9087225 */ /* 0x00afc800078e0014 */
[----:B------:R-:W-:Y:S01]  /*26e60*/  FMUL R3, R3, R16 ;  /* 0x0000001003037220 */ /* 0x000fe20000400000 */
[----:B------:R-:W-:Y:S01]  /*26e70*/  ISETP.GT.AND P4, PT, R0, RZ, P0 ;  /* 0x000000ff0000720c */ /* 0x000fe20000784270 */
[----:B------:R-:W-:Y:S01]  /*26e80*/  IMAD.IADD R9, R9, 0x1, R23 ;  /* 0x0000000109097824 */ /* 0x000fe200078e0217 */
[----:B------:R-:W-:Y:S01]  /*26e90*/  LEA R10, P2, R8, R12, 0x2 ;  /* 0x0000000c080a7211 */ /* 0x000fe200078410ff */
[----:B----4-:R-:W-:-:S03]  /*26ea0*/  FFMA R15, R11, R2, R3 ;  /* 0x000000020b0f7223 */ /* 0x010fc60000000003 */
[----:B------:R-:W-:Y:S02]  /*26eb0*/  LEA.HI.X R11, R8, R13, R9, 0x2, P2 ;  /* 0x0000000d080b7211 */ /* 0x000fe400010f1409 */
[----:B------:R-:W-:-:S05]  /*26ec0*/  F2FP.TF32.F32.PACK_B R15, R15 ;  /* 0x0000000fff0f723e */ /* 0x000fca00024050ff */
[----:B------:R0:W-:Y:S04]  /*26ed0*/  @P1 STG.E desc[UR44][R6.64+0x3e4], R15 ;  /* 0x0003e40f06001986 */ /* 0x0001e8000c10192c */
[----:B------:R-:W2:Y:S01]  /*26ee0*/  @P4 LDG.E.LTC128B R153, desc[UR44][R10.64] ;  /* 0x0000002c0a994981 */ /* 0x000ea2000c1e1920 */
[----:B------:R-:W-:Y:S01]  /*26ef0*/  IMAD.WIDE.U32 R8, R169, R14, R18 ;  /* 0x0000000ea9087225 */ /* 0x000fe200078e0012 */
[----:B------:R-:W-:Y:S01]  /*26f00*/  MOV R167, UR8 ;  /* 0x0000000800a77c02 */ /* 0x000fe20008000f00 */
[----:B------:R-:W-:Y:S01]  /*26f10*/  BSSY B1, `(.L_x_286) ;  /* 0x0000014000017945 */ /* 0x000fe20003800000 */
[----:B------:R-:W-:Y:S01]  /*26f20*/  ISETP.GT.AND P2, PT, R0, 0x1, P0 ;  /* 0x000000010000780c */ /* 0x000fe20000744270 */
[----:B------:R-:W-:Y:S01]  /*26f30*/  IMAD.U32 R165, RZ, RZ, UR8 ;  /* 0x00000008ffa57e24 */ /* 0x000fe2000f8e00ff */
[----:B------:R-:W-:Y:S01]  /*26f40*/  IADD3 R9, R23, R9, RZ ;  /* 0x0000000917097210 */ /* 0x000fe20007ffe0ff */
[----:B------:R-:W-:-:S03]  /*26f50*/  IMAD.U32 R164, RZ, RZ, UR9 ;  /* 0x00000009ffa47e24 */ /* 0x000fc6000f8e00ff */
[----:B------:R-:W-:Y:S01]  /*26f60*/  SHF.L.U32 R165, R165, 0x9, RZ ;  /* 0x00000009a5a57819 */ /* 0x000fe200000006ff */
[----:B------:R-:W-:Y:S01]  /*26f70*/  IMAD.WIDE.U32 R162, R22, UR42, R8 ;  /* 0x0000002a16a27c25 */ /* 0x000fe2000f8e0008 */
[----:B------:R-:W-:Y:S02]  /*26f80*/  SHF.L.U64.HI R167, R167, 0x9, R164 ;  /* 0x00000009a7a77819 */ /* 0x000fe400000102a4 */
[----:B------:R-:W-:Y:S02]  /*26f90*/  IADD3 R8, P1, R165, R4, RZ ;  /* 0x00000004a5087210 */ /* 0x000fe40007f3e0ff */
[----:B0-----:R-:W-:Y:S02]  /*26fa0*/  LEA R6, P3, R162, R12, 0x2 ;  /* 0x0000000ca2067211 */ /* 0x001fe400078610ff */
[----:B------:R-:W-:Y:S02]  /*26fb0*/  IADD3.X R9, R167, R5, RZ, P1, !PT ;  /* 0x00000005a7097210 */ /* 0x000fe40000ffe4ff */
[----:B--2---:R-:W-:-:S05]  /*26fc0*/  LOP3.LUT R3, R153, 0xffffe000, RZ, 0xc0, !PT ;  /* 0xffffe00099037812 */ /* 0x004fca00078ec0ff */
[----:B------:R-:W-:-:S04]  /*26fd0*/  FMUL R3, R3, R16 ;  /* 0x0000001003037220 */ /* 0x000fc80000400000 */
[----:B------:R-:W-:Y:S01]  /*26fe0*/  FFMA R11, R24, R2, R3 ;  /* 0x00000002180b7223 */ /* 0x000fe20000000003 */
[----:B------:R-:W-:-:S04]  /*26ff0*/  IMAD.IADD R3, R159, 0x1, R163 ;  /* 0x000000019f037824 */ /* 0x000fc800078e02a3 */
[----:B------:R-:W-:Y:S02]  /*27000*/  F2FP.TF32.F32.PACK_B R11, R11 ;  /* 0x0000000bff0b723e */ /* 0x000fe400024050ff */
[----:B------:R-:W-:-:S03]  /*27010*/  LEA.HI.X R7, R162, R13, R3, 0x2, P3 ;  /* 0x0000000da2077211 */ /* 0x000fc600018f1403 */
[----:B------:R0:W-:Y:S01]  /*27020*/  @P4 STG.E desc[UR44][R8.64], R11 ;  /* 0x0000000b08004986 */ /* 0x0001e2000c10192c */
[----:B------:R-:W-:Y:S05]  /*27030*/  @!P2 BRA `(.L_x_287) ;  /* 0x000000000004a947 */ /* 0x000fea0003800000 */
[----:B------:R1:W5:Y:S02]  /*27040*/  LDG.E.LTC128B R153, desc[UR44][R6.64+0x4] ;  /* 0x0000042c06997981 */ /* 0x000364000c1e1920 */
.L_x_287:
[----:B------:R-:W-:Y:S05]  /*27050*/  BSYNC B1 ;  /* 0x0000000000017941 */ /* 0x000fea0003800000 */
.L_x_286:
[----:B-----5:R-:W-:Y:S01]  /*27060*/  LOP3.LUT R3, R153, 0xffffe000, RZ, 0xc0, !PT ;  /* 0xffffe00099037812 */ /* 0x020fe200078ec0ff */
[----:B------:R-:W-:Y:S01]  /*27070*/  IMAD.WIDE.U32 R14, R169, R14, R156 ;  /* 0x0000000ea90e7225 */ /* 0x000fe200078e009c */
[----:B------:R-:W-:Y:S01]  /*27080*/  ISETP.GT.AND P1, PT, R158, 0x88, PT ;  /* 0x000000889e00780c */ /* 0x000fe20003f24270 */
[----:B------:R-:W-:Y:S02]  /*27090*/  BSSY B1, `(.L_x_288) ;  /* 0x000000f000017945 */ /* 0x000fe40003800000 */
[----:B------:R-:W-:Y:S01]  /*270a0*/  FMUL R10, R3, R16 ;  /* 0x00000010030a7220 */ /* 0x000fe20000400000 */
[----:B------:R-:W-:Y:S01]  /*270b0*/  ISETP.GT.AND P3, PT, R0, RZ, P1 ;  /* 0x000000ff0000720c */ /* 0x000fe20000f64270 */
[----:B------:R-:W-:Y:S01]  /*270c0*/  IMAD.IADD R23, R23, 0x1, R15 ;  /* 0x0000000117177824 */ /* 0x000fe200078e020f */
[----:B------:R-:W-:Y:S01]  /*270d0*/  IADD3 R154, P4, R154, R14, RZ ;  /* 0x0000000e9a9a7210 */ /* 0x000fe20007f9e0ff */
[----:B------:R-:W-:Y:S01]  /*270e0*/  FFMA R25, R25, R2, R10 ;  /* 0x0000000219197223 */ /* 0x000fe2000000000a */
[----:B------:R-:W-:-:S02]  /*270f0*/  IADD3 R14, P5, R18, R14, RZ ;  /* 0x0000000e120e7210 */ /* 0x000fc40007fbe0ff */
[----:B------:R-:W-:Y:S02]  /*27100*/  IADD3.X R20, R23, R21, RZ, P4, !PT ;  /* 0x0000001517147210 */ /* 0x000fe400027fe4ff */
[----:B------:R-:W-:Y:S01]  /*27110*/  F2FP.TF32.F32.PACK_B R25, R25 ;  /* 0x00000019ff19723e */ /* 0x000fe200024050ff */
[----:B------:R-:W-:Y:S01]  /*27120*/  IMAD.X R15, R19, 0x1, R23, P5 ;  /* 0x00000001130f7824 */ /* 0x000fe200028e0617 */
[----:B------:R-:W-:-:S03]  /*27130*/  LEA R10, P4, R154, R12, 0x2 ;  /* 0x0000000c9a0a7211 */ /* 0x000fc600078810ff */
[----:B------:R2:W-:Y:S01]  /*27140*/  @P2 STG.E desc[UR44][R8.64+0x4], R25 ;  /* 0x0000041908002986 */ /* 0x0005e2000c10192c */
[----:B0-----:R-:W-:Y:S01]  /*27150*/  LEA.HI.X R11, R154, R13, R20, 0x2, P4 ;  /* 0x0000000d9a0b7211 */ /* 0x001fe200020f1414 */
[----:B------:R-:W-:Y:S08]  /*27160*/  @!P3 BRA `(.L_x_289) ;  /* 0x000000000004b947 */ /* 0x000ff00003800000 */
[----:B------:R0:W5:Y:S02]  /*27170*/  LDG.E.LTC128B R153, desc[UR44][R10.64] ;  /* 0x0000002c0a997981 */ /* 0x000164000c1e1920 */
.L_x_289:
[----:B------:R-:W-:Y:S05]  /*27180*/  BSYNC B1 ;  /* 0x0000000000017941 */ /* 0x000fea0003800000 */
.L_x_288:
[----:B-----5:R-:W-:Y:S01]  /*27190*/  LOP3.LUT R3, R153, 0xffffe000, RZ, 0xc0, !PT ;  /* 0xffffe00099037812 */ /* 0x020fe200078ec0ff */
[----:B------:R-:W-:Y:S01]  /*271a0*/  IMAD.WIDE.U32 R22, R22, UR42, R14 ;  /* 0x0000002a16167c25 */ /* 0x000fe2000f8e000e */
[----:B0-----:R-:W-:Y:S01]  /*271b0*/  IADD3 R10, P2, R8, R161, RZ ;  /* 0x000000a1080a7210 */ /* 0x001fe20007f5e0ff */
[----:B------:R-:W-:Y:S01]  /*271c0*/  BSSY B1, `(.L_x_290) ;  /* 0x000000c000017945 */ /* 0x000fe20003800000 */
[----:B------:R-:W-:Y:S01]  /*271d0*/  ISETP.GT.AND P5, PT, R0, 0x1, P1 ;  /* 0x000000010000780c */ /* 0x000fe20000fa4270 */
[----:B------:R-:W-:Y:S01]  /*271e0*/  FMUL R3, R3, R16 ;  /* 0x0000001003037220 */ /* 0x000fe20000400000 */
[----:B------:R-:W-:Y:S01]  /*271f0*/  IADD3 R159, R159, R23, RZ ;  /* 0x000000179f9f7210 */ /* 0x000fe20007ffe0ff */
[----:B------:R-:W-:Y:S01]  /*27200*/  IMAD.X R11, R9, 0x1, R160, P2 ;  /* 0x00000001090b7824 */ /* 0x000fe200010e06a0 */
[----:B------:R-:W-:Y:S01]  /*27210*/  LEA R12, P4, R22, R12, 0x2 ;  /* 0x0000000c160c7211 */ /* 0x000fe200078810ff */
[----:B------:R-:W-:-:S03]  /*27220*/  FFMA R3, R26, R2, R3 ;  /* 0x000000021a037223 */ /* 0x000fc60000000003 */
[----:B------:R-:W-:Y:S02]  /*27230*/  LEA.HI.X R13, R22, R13, R159, 0x2, P4 ;  /* 0x0000000d160d7211 */ /* 0x000fe400020f149f */
[----:B------:R-:W-:-:S05]  /*27240*/  F2FP.TF32.F32.PACK_B R3, R3 ;  /* 0x00000003ff03723e */ /* 0x000fca00024050ff */
[----:B------:R0:W-:Y:S01]  /*27250*/  @P3 STG.E desc[UR44][R10.64], R3 ;  /* 0x000000030a003986 */ /* 0x0001e2000c10192c */
[----:B------:R-:W-:Y:S05]  /*27260*/  @!P5 BRA `(.L_x_291) ;  /* 0x000000000004d947 */ /* 0x000fea0003800000 */
[----:B------:R3:W5:Y:S02]  /*27270*/  LDG.E.LTC128B R153, desc[UR44][R12.64+0x4] ;  /* 0x0000042c0c997981 */ /* 0x000764000c1e1920 */
.L_x_291:
[----:B------:R-:W-:Y:S05]  /*27280*/  BSYNC B1 ;  /* 0x0000000000017941 */ /* 0x000fea0003800000 */
.L_x_290:
[----:B0----5:R-:W-:Y:S01]  /*27290*/  LOP3.LUT R3, R153, 0xffffe000, RZ, 0xc0, !PT ;  /* 0xffffe00099037812 */ /* 0x021fe200078ec0ff */
[----:B------:R-:W-:Y:S01]  /*272a0*/  BSSY B1, `(.L_x_292) ;  /* 0x0000008000017945 */ /* 0x000fe20003800000 */
[----:B------:R-:W-:-:S03]  /*272b0*/  ISETP.GT.AND P2, PT, R0, 0x8, P0 ;  /* 0x000000080000780c */ /* 0x000fc60000744270 */
[----:B------:R-:W-:-:S04]  /*272c0*/  FMUL R14, R3, R16 ;  /* 0x00000010030e7220 */ /* 0x000fc80000400000 */
[----:B------:R-:W-:-:S05]  /*272d0*/  FFMA R27, R27, R2, R14 ;  /* 0x000000021b1b7223 */ /* 0x000fca000000000e */
[----:B------:R-:W-:-:S05]  /*272e0*/  F2FP.TF32.F32.PACK_B R27, R27 ;  /* 0x0000001bff1b723e */ /* 0x000fca00024050ff */
[----:B------:R0:W-:Y:S01]  /*272f0*/  @P5 STG.E desc[UR44][R10.64+0x4], R27 ;  /* 0x0000041b0a005986 */ /* 0x0001e2000c10192c */
[----:B------:R-:W-:Y:S05]  /*27300*/  @!P2 BRA `(.L_x_293) ;  /* 0x000000000004a947 */ /* 0x000fea0003800000 */
[----:B------:R4:W5:Y:S02]  /*27310*/  LDG.E.LTC128B R153, desc[UR44][R6.64+0x20] ;  /* 0x0000202c06997981 */ /* 0x000964000c1e1920 */
.L_x_293:
[----:B------:R-:W-:Y:S05]  /*27320*/  BSYNC B1 ;  /* 0x0000000000017941 */ /* 0x000fea0003800000 */
.L_x_292:
[----:B-----5:R-:W-:Y:S01]  /*27330*/  LOP3.LUT R3, R153, 0xffffe000, RZ, 0xc0, !PT ;  /* 0xffffe00099037812 */ /* 0x020fe200078ec0ff */
        /* <DEDUP_REMOVED lines=8> */
.L_x_295:
[----:B------:R-:W-:Y:S05]  /*273c0*/  BSYNC B1 ;  /* 0x0000000000017941 */ /* 0x000fea0003800000 */
.L_x_294:
        /* <DEDUP_REMOVED lines=9> */
.L_x_297:
[----:B------:R-:W-:Y:S05]  /*27460*/  BSYNC B1 ;  /* 0x0000000000017941 */ /* 0x000fea0003800000 */
.L_x_296:
[----:B-----5:R-:W-:Y:S01]  /*27470*/  LOP3.LUT R3, R153, 0xffffe000, RZ, 0xc0, !PT ;  /* 0xffffe00099037812 */ /* 0x020fe200078ec0ff */
[----:B------:R-:W-:Y:S01]  /*27480*/  BSSY B1, `(.L_x_298) ;  /* 0x000000a000017945 */ /* 0x000fe20003800000 */
[----:B------:R-:W-:Y:S02]  /*27490*/  IADD3 R10, P3, R161, R8, RZ ;  /* 0x00000008a10a7210 */ /* 0x000fe40007f7e0ff */
[----:B------:R-:W-:Y:S01]  /*274a0*/  ISETP.GT.AND P2, PT, R0, 0x9, P1 ;  /* 0x000000090000780c */ /* 0x000fe20000f44270 */
[----:B------:R-:W-:Y:S01]  /*274b0*/  FMUL R3, R3, R16 ;  /* 0x0000001003037220 */ /* 0x000fe20000400000 */
[----:B------:R-:W-:-:S03]  /*274c0*/  IADD3.X R11, R160, R9, RZ, P3, !PT ;  /* 0x00000009a00b7210 */ /* 0x000fc60001ffe4ff */
[----:B------:R-:W-:-:S05]  /*274d0*/  FFMA R3, R30, R2, R3 ;  /* 0x000000021e037223 */ /* 0x000fca0000000003 */
[----:B------:R-:W-:-:S05]  /*274e0*/  F2FP.TF32.F32.PACK_B R3, R3 ;  /* 0x00000003ff03723e */ /* 0x000fca00024050ff */
[----:B------:R0:W-:Y:S01]  /*274f0*/  @P4 STG.E desc[UR44][R10.64+0x20], R3 ;  /* 0x000020030a004986 */ /* 0x0001e2000c10192c */
[----:B------:R-:W-:Y:S05]  /*27500*/  @!P2 BRA `(.L_x_299) ;  /* 0x000000000004a947 */ /* 0x000fea0003800000 */
[----:B------:R0:W5:Y:S02]  /*27510*/  LDG.E.LTC128B R153, desc[UR44][R12.64+0x24] ;  /* 0x0000242c0c997981 */ /* 0x000164000c1e1920 */
.L_x_299:
[----:B------:R-:W-:Y:S05]  /*27520*/  BSYNC B1 ;  /* 0x0000000000017941 */ /* 0x000fea0003800000 */
.L_x_298:
[----:B0----5:R-:W-:Y:S01]  /*27530*/  LOP3.LUT R3, R153, 0xffffe000, RZ, 0xc0, !PT ;  /* 0xffffe00099037812 */ /* 0x021fe200078ec0ff */
[----:B------:R-:W-:Y:S01]  /*27540*/  BSSY B1, `(.L_x_300) ;  /* 0x000000a000017945 */ /* 0x000fe20003800000 */
[----:B------:R-:W-:Y:S02]  /*27550*/  IADD3 R4, P3, P4, R161, R4, R165 ;  /* 0x00000004a1047210 */ /* 0x000fe40007c7e0a5 */
[----:B------:R-:W-:Y:S01]  /*27560*/  ISETP.GT.AND P5, PT, R0, 0x10, P0 ;  /* 0x000000100000780c */ /* 0x000fe200007a4270 */
[----:B------:R-:W-:Y:S01]  /*27570*/  FMUL R10, R3, R16 ;  /* 0x00000010030a7220 */ /* 0x000fe20000400000 */
[----:B------:R-:W-:-:S03]  /*27580*/  IADD3.X R5, R160, R5, R167, P3, P4 ;  /* 0x00000005a0057210 */ /* 0x000fc60001fe84a7 */
[----:B------:R-:W-:-:S05]  /*27590*/  FFMA R31, R31, R2, R10 ;  /* 0x000000021f1f7223 */ /* 0x000fca000000000a */
[----:B------:R-:W-:-:S05]  /*275a0*/  F2FP.TF32.F32.PACK_B R31, R31 ;  /* 0x0000001fff1f723e */ /* 0x000fca00024050ff */
[----:B------:R0:W-:Y:S01]  /*275b0*/  @P2 STG.E desc[UR44][R4.64+0x24], R31 ;  /* 0x0000241f04002986 */ /* 0x0001e2000c10192c */
[----:B------:R-:W-:Y:S05]  /*275c0*/  @!P5 BRA `(.L_x_301) ;  /* 0x000000000004d947 */ /* 0x000fea0003800000 */
[----:B------:R0:W5:Y:S02]  /*275d0*/  LDG.E.LTC128B R153, desc[UR44][R6.64+0x40] ;  /* 0x0000402c06997981 */ /* 0x000164000c1e1920 */
.L_x_301:
[----:B------:R-:W-:Y:S05]  /*275e0*/  BSYNC B1 ;  /* 0x0000000000017941 */ /* 0x000fea0003800000 */
.L_x_300:
        /* <DEDUP_REMOVED lines=9> */
.L_x_303:
[----:B------:R-:W-:Y:S05]  /*27680*/  BSYNC B1 ;  /* 0x0000000000017941 */ /* 0x000fea0003800000 */
.L_x_302:
        /* <DEDUP_REMOVED lines=9> */
.L_x_305:
[----:B------:R-:W-:Y:S05]  /*27720*/  BSYNC B1 ;  /* 0x0000000000017941 */ /* 0x000fea0003800000 */
.L_x_304:
        /* <DEDUP_REMOVED lines=9> */
.L_x_307:
[----:B------:R-:W-:Y:S05]  /*277c0*/  BSYNC B1 ;  /* 0x0000000000017941 */ /* 0x000fea0003800000 */
.L_x_306:
        /* <DEDUP_REMOVED lines=9> */
.L_x_309:
[----:B------:R-:W-:Y:S05]  /*27860*/  BSYNC B1 ;  /* 0x0000000000017941 */ /* 0x000fea0003800000 */
.L_x_308:
        /* <DEDUP_REMOVED lines=9> */
.L_x_311:
[----:B------:R-:W-:Y:S05]  /*27900*/  BSYNC B1 ;  /* 0x0000000000017941 */ /* 0x000fea0003800000 */
.L_x_310:
        /* <DEDUP_REMOVED lines=9> */
.L_x_313:
[----:B------:R-:W-:Y:S05]  /*279a0*/  BSYNC B1 ;  /* 0x0000000000017941 */ /* 0x000fea0003800000 */
.L_x_312:
        /* <DEDUP_REMOVED lines=9> */
.L_x_315:
[----:B------:R-:W-:Y:S05]  /*27a40*/  BSYNC B1 ;  /* 0x0000000000017941 */ /* 0x000fea0003800000 */
.L_x_314:
        /* <DEDUP_REMOVED lines=9> */
.L_x_317:
[----:B------:R-:W-:Y:S05]  /*27ae0*/  BSYNC B1 ;  /* 0x0000000000017941 */ /* 0x000fea0003800000 */
.L_x_316:
        /* <DEDUP_REMOVED lines=9> */
.L_x_319:
[----:B------:R-:W-:Y:S05]  /*27b80*/  BSYNC B1 ;  /* 0x0000000000017941 */ /* 0x000fea0003800000 */
.L_x_318:
        /* <DEDUP_REMOVED lines=9> */
.L_x_321:
[----:B------:R-:W-:Y:S05]  /*27c20*/  BSYNC B1 ;  /* 0x0000000000017941 */ /* 0x000fea0003800000 */
.L_x_320:
        /* <DEDUP_REMOVED lines=9> */
.L_x_323:
[----:B------:R-:W-:Y:S05]  /*27cc0*/  BSYNC B1 ;  /* 0x0000000000017941 */ /* 0x000fea0003800000 */
.L_x_322:
        /* <DEDUP_REMOVED lines=9> */
.L_x_325:
[----:B------:R-:W-:Y:S05]  /*27d60*/  BSYNC B1 ;  /* 0x0000000000017941 */ /* 0x000fea0003800000 */
.L_x_324:
        /* <DEDUP_REMOVED lines=9> */
.L_x_327:
[----:B------:R-:W-:Y:S05]  /*27e00*/  BSYNC B1 ;  /* 0x0000000000017941 */ /* 0x000fea0003800000 */
.L_x_326:
        /* <DEDUP_REMOVED lines=9> */
.L_x_329:
[----:B------:R-:W-:Y:S05]  /*27ea0*/  BSYNC B1 ;  /* 0x0000000000017941 */ /* 0x000fea0003800000 */
.L_x_328:
        /* <DEDUP_REMOVED lines=9> */
.L_x_331:
[----:B------:R-:W-:Y:S05]  /*27f40*/  BSYNC B1 ;  /* 0x0000000000017941 */ /* 0x000fea0003800000 */
.L_x_330:
        /* <DEDUP_REMOVED lines=9> */
.L_x_333:
[----:B------:R-:W-:Y:S05]  /*27fe0*/  BSYNC B1 ;  /* 0x0000000000017941 */ /* 0x000fea0003800000 */
.L_x_332:
        /* <DEDUP_REMOVED lines=9> */
.L_x_335:
[----:B------:R-:W-:Y:S05]  /*28080*/  BSYNC B1 ;  /* 0x0000000000017941 */ /* 0x000fea0003800000 */
.L_x_334:
        /* <DEDUP_REMOVED lines=9> */
.L_x_337:
[----:B------:R-:W-:Y:S05]  /*28120*/  BSYNC B1 ;  /* 0x0000000000017941 */ /* 0x000fea0003800000 */
.L_x_336:
        /* <DEDUP_REMOVED lines=9> */
.L_x_339:
[----:B------:R-:W-:Y:S05]  /*281c0*/  BSYNC B1 ;  /* 0x0000000000017941 */ /* 0x000fea0003800000 */
.L_x_338:
        /* <DEDUP_REMOVED lines=9> */
.L_x_341:
[----:B------:R-:W-:Y:S05]  /*28260*/  BSYNC B1 ;  /* 0x0000000000017941 */ /* 0x000fea0003800000 */
.L_x_340:
        /* <DEDUP_REMOVED lines=9> */
.L_x_343:
[----:B------:R-:W-:Y:S05]  /*28300*/  BSYNC B1 ;  /* 0x0000000000017941 */ /* 0x000fea0003800000 */
.L_x_342:
        /* <DEDUP_REMOVED lines=9> */
.L_x_345:
[----:B------:R-:W-:Y:S05]  /*283a0*/  BSYNC B1 ;  /* 0x0000000000017941 */ /* 0x000fea0003800000 */
.L_x_344:
        /* <DEDUP_REMOVED lines=9> */
.L_x_347:
[----:B------:R-:W-:Y:S05]  /*28440*/  BSYNC B1 ;  /* 0x0000000000017941 */ /* 0x000fea0003800000 */
.L_x_346:
        /* <DEDUP_REMOVED lines=9> */
.L_x_349:
[----:B------:R-:W-:Y:S05]  /*284e0*/  BSYNC B1 ;  /* 0x0000000000017941 */ /* 0x000fea0003800000 */
.L_x_348:
        /* <DEDUP_REMOVED lines=9> */
.L_x_351:
[----:B------:R-:W-:Y:S05]  /*28580*/  BSYNC B1 ;  /* 0x0000000000017941 */ /* 0x000fea0003800000 */
.L_x_350:
        /* <DEDUP_REMOVED lines=9> */
.L_x_353:
[----:B------:R-:W-:Y:S05]  /*28620*/  BSYNC B1 ;  /* 0x0000000000017941 */ /* 0x000fea0003800000 */
.L_x_352:
        /* <DEDUP_REMOVED lines=9> */
.L_x_355:
[----:B------:R-:W-:Y:S05]  /*286c0*/  BSYNC B1 ;  /* 0x0000000000017941 */ /* 0x000fea0003800000 */
.L_x_354:
        /* <DEDUP_REMOVED lines=9> */
.L_x_357:
[----:B------:R-:W-:Y:S05]  /*28760*/  BSYNC B1 ;  /* 0x0000000000017941 */ /* 0x000fea0003800000 */
.L_x_356:
        /* <DEDUP_REMOVED lines=9> */
.L_x_359:
[----:B------:R-:W-:Y:S05]  /*28800*/  BSYNC B1 ;  /* 0x0000000000017941 */ /* 0x000fea0003800000 */
.L_x_358:
        /* <DEDUP_REMOVED lines=9> */
.L_x_361:
[----:B------:R-:W-:Y:S05]  /*288a0*/  BSYNC B1 ;  /* 0x0000000000017941 */ /* 0x000fea0003800000 */
.L_x_360:
        /* <DEDUP_REMOVED lines=9> */
.L_x_363:
[----:B------:R-:W-:Y:S05]  /*28940*/  BSYNC B1 ;  /* 0x0000000000017941 */ /* 0x000fea0003800000 */
.L_x_362:
        /* <DEDUP_REMOVED lines=9> */
.L_x_365:
[----:B------:R-:W-:Y:S05]  /*289e0*/  BSYNC B1 ;  /* 0x0000000000017941 */ /* 0x000fea0003800000 */
.L_x_364:
        /* <DEDUP_REMOVED lines=9> */
.L_x_367:
[----:B------:R-:W-:Y:S05]  /*28a80*/  BSYNC B1 ;  /* 0x0000000000017941 */ /* 0x000fea0003800000 */
.L_x_366:
        /* <DEDUP_REMOVED lines=9> */
.L_x_369:
[----:B------:R-:W-:Y:S05]  /*28b20*/  BSYNC B1 ;  /* 0x0000000000017941 */ /* 0x000fea0003800000 */
.L_x_368:
        /* <DEDUP_REMOVED lines=9> */
.L_x_371:
[----:B------:R-:W-:Y:S05]  /*28bc0*/  BSYNC B1 ;  /* 0x0000000000017941 */ /* 0x000fea0003800000 */
.L_x_370:
        /* <DEDUP_REMOVED lines=9> */
.L_x_373:
[----:B------:R-:W-:Y:S05]  /*28c60*/  BSYNC B1 ;  /* 0x0000000000017941 */ /* 0x000fea0003800000 */
.L_x_372:
        /* <DEDUP_REMOVED lines=9> */
.L_x_375:
[----:B------:R-:W-:Y:S05]  /*28d00*/  BSYNC B1 ;  /* 0x0000000000017941 */ /* 0x000fea0003800000 */
.L_x_374:
        /* <DEDUP_REMOVED lines=9> */
.L_x_377:
[----:B------:R-:W-:Y:S05]  /*28da0*/  BSYNC B1 ;  /* 0x0000000000017941 */ /* 0x000fea0003800000 */
.L_x_376:
        /* <DEDUP_REMOVED lines=9> */
.L_x_379:
[----:B------:R-:W-:Y:S05]  /*28e40*/  BSYNC B1 ;  /* 0x0000000000017941 */ /* 0x000fea0003800000 */
.L_x_378:
        /* <DEDUP_REMOVED lines=9> */
.L_x_381:
[----:B------:R-:W-:Y:S05]  /*28ee0*/  BSYNC B1 ;  /* 0x0000000000017941 */ /* 0x000fea0003800000 */
.L_x_380:
        /* <DEDUP_REMOVED lines=9> */
.L_x_383:
[----:B------:R-:W-:Y:S05]  /*28f80*/  BSYNC B1 ;  /* 0x0000000000017941 */ /* 0x000fea0003800000 */
.L_x_382:
        /* <DEDUP_REMOVED lines=9> */
.L_x_385:
[----:B------:R-:W-:Y:S05]  /*29020*/  BSYNC B1 ;  /* 0x0000000000017941 */ /* 0x000fea0003800000 */
.L_x_384:
        /* <DEDUP_REMOVED lines=9> */
.L_x_387:
[----:B------:R-:W-:Y:S05]  /*290c0*/  BSYNC B1 ;  /* 0x0000000000017941 */ /* 0x000fea0003800000 */
.L_x_386:
        /* <DEDUP_REMOVED lines=9> */
.L_x_389:
[----:B------:R-:W-:Y:S05]  /*29160*/  BSYNC B1 ;  /* 0x0000000000017941 */ /* 0x000fea0003800000 */
.L_x_388:
        /* <DEDUP_REMOVED lines=9> */
.L_x_391:
[----:B------:R-:W-:Y:S05]  /*29200*/  BSYNC B1 ;  /* 0x0000000000017941 */ /* 0x000fea0003800000 */
.L_x_390:
        /* <DEDUP_REMOVED lines=9> */
.L_x_393:
[----:B------:R-:W-:Y:S05]  /*292a0*/  BSYNC B1 ;  /* 0x0000000000017941 */ /* 0x000fea0003800000 */
.L_x_392:
        /* <DEDUP_REMOVED lines=9> */
.L_x_395:
[----:B------:R-:W-:Y:S05]  /*29340*/  BSYNC B1 ;  /* 0x0000000000017941 */ /* 0x000fea0003800000 */
.L_x_394:
        /* <DEDUP_REMOVED lines=9> */
.L_x_397:
[----:B------:R-:W-:Y:S05]  /*293e0*/  BSYNC B1 ;  /* 0x0000000000017941 */ /* 0x000fea0003800000 */
.L_x_396:
        /* <DEDUP_REMOVED lines=9> */
.L_x_399:
[----:B------:R-:W-:Y:S05]  /*29480*/  BSYNC B1 ;  /* 0x0000000000017941 */ /* 0x000fea0003800000 */
.L_x_398:
        /* <DEDUP_REMOVED lines=9> */
.L_x_401:
[----:B------:R-:W-:Y:S05]  /*29520*/  BSYNC B1 ;  /* 0x0000000000017941 */ /* 0x000fea0003800000 */
.L_x_400:
        /* <DEDUP_REMOVED lines=9> */
.L_x_403:
[----:B------:R-:W-:Y:S05]  /*295c0*/  BSYNC B1 ;  /* 0x0000000000017941 */ /* 0x000fea0003800000 */
.L_x_402:
        /* <DEDUP_REMOVED lines=9> */
.L_x_405:
[----:B------:R-:W-:Y:S05]  /*29660*/  BSYNC B1 ;  /* 0x0000000000017941 */ /* 0x000fea0003800000 */
.L_x_404:
        /* <DEDUP_REMOVED lines=9> */
.L_x_407:
[----:B------:R-:W-:Y:S05]  /*29700*/  BSYNC B1 ;  /* 0x0000000000017941 */ /* 0x000fea0003800000 */
.L_x_406:
        /* <DEDUP_REMOVED lines=9> */
.L_x_409:
[----:B------:R-:W-:Y:S05]  /*297a0*/  BSYNC B1 ;  /* 0x0000000000017941 */ /* 0x000fea0003800000 */
.L_x_408:
        /* <DEDUP_REMOVED lines=9> */
.L_x_411:
[----:B------:R-:W-:Y:S05]  /*29840*/  BSYNC B1 ;  /* 0x0000000000017941 */ /* 0x000fea0003800000 */
.L_x_410:
        /* <DEDUP_REMOVED lines=9> */
.L_x_413:
[----:B------:R-:W-:Y:S05]  /*298e0*/  BSYNC B1 ;  /* 0x0000000000017941 */ /* 0x000fea0003800000 */
.L_x_412:
        /* <DEDUP_REMOVED lines=9> */
.L_x_415:
[----:B------:R-:W-:Y:S05]  /*29980*/  BSYNC B1 ;  /* 0x0000000000017941 */ /* 0x000fea0003800000 */
.L_x_414:
        /* <DEDUP_REMOVED lines=9> */
.L_x_417:
[----:B------:R-:W-:Y:S05]  /*29a20*/  BSYNC B1 ;  /* 0x0000000000017941 */ /* 0x000fea0003800000 */
.L_x_416:
        /* <DEDUP_REMOVED lines=9> */
.L_x_419:
[----:B------:R-:W-:Y:S05]  /*29ac0*/  BSYNC B1 ;  /* 0x0000000000017941 */ /* 0x000fea0003800000 */
.L_x_418:
        /* <DEDUP_REMOVED lines=9> */
.L_x_421:
[----:B------:R-:W-:Y:S05]  /*29b60*/  BSYNC B1 ;  /* 0x0000000000017941 */ /* 0x000fea0003800000 */
.L_x_420:
        /* <DEDUP_REMOVED lines=9> */
.L_x_423:
[----:B------:R-:W-:Y:S05]  /*29c00*/  BSYNC B1 ;  /* 0x0000000000017941 */ /* 0x000fea0003800000 */
.L_x_422:
        /* <DEDUP_REMOVED lines=9> */
.L_x_425:
[----:B------:R-:W-:Y:S05]  /*29ca0*/  BSYNC B1 ;  /* 0x0000000000017941 */ /* 0x000fea0003800000 */
.L_x_424:
        /* <DEDUP_REMOVED lines=9> */
.L_x_427:
[----:B------:R-:W-:Y:S05]  /*29d40*/  BSYNC B1 ;  /* 0x0000000000017941 */ /* 0x000fea0003800000 */
.L_x_426:
        /* <DEDUP_REMOVED lines=9> */
.L_x_429:
[----:B------:R-:W-:Y:S05]  /*29de0*/  BSYNC B1 ;  /* 0x0000000000017941 */ /* 0x000fea0003800000 */
.L_x_428:
        /* <DEDUP_REMOVED lines=9> */
.L_x_431:
[----:B------:R-:W-:Y:S05]  /*29e80*/  BSYNC B1 ;  /* 0x0000000000017941 */ /* 0x000fea0003800000 */
.L_x_430:
        /* <DEDUP_REMOVED lines=9> */
.L_x_433:
[----:B------:R-:W-:Y:S05]  /*29f20*/  BSYNC B1 ;  /* 0x0000000000017941 */ /* 0x000fea0003800000 */
.L_x_432:
        /* <DEDUP_REMOVED lines=9> */
.L_x_435:
[----:B------:R-:W-:Y:S05]  /*29fc0*/  BSYNC B1 ;  /* 0x0000000000017941 */ /* 0x000fea0003800000 */
.L_x_434:
        /* <DEDUP_REMOVED lines=9> */
.L_x_437:
[----:B------:R-:W-:Y:S05]  /*2a060*/  BSYNC B1 ;  /* 0x0000000000017941 */ /* 0x000fea0003800000 */
.L_x_436:
        /* <DEDUP_REMOVED lines=9> */
.L_x_439:
[----:B------:R-:W-:Y:S05]  /*2a100*/  BSYNC B1 ;  /* 0x0000000000017941 */ /* 0x000fea0003800000 */
.L_x_438:
        /* <DEDUP_REMOVED lines=9> */
.L_x_441:
[----:B------:R-:W-:Y:S05]  /*2a1a0*/  BSYNC B1 ;  /* 0x0000000000017941 */ /* 0x000fea0003800000 */
.L_x_440:
        /* <DEDUP_REMOVED lines=9> */
.L_x_443:
[----:B------:R-:W-:Y:S05]  /*2a240*/  BSYNC B1 ;  /* 0x0000000000017941 */ /* 0x000fea0003800000 */
.L_x_442:
        /* <DEDUP_REMOVED lines=9> */
.L_x_445:
[----:B------:R-:W-:Y:S05]  /*2a2e0*/  BSYNC B1 ;  /* 0x0000000000017941 */ /* 0x000fea0003800000 */
.L_x_444:
        /* <DEDUP_REMOVED lines=9> */
.L_x_447:
[----:B------:R-:W-:Y:S05]  /*2a380*/  BSYNC B1 ;  /* 0x0000000000017941 */ /* 0x000fea0003800000 */
.L_x_446:
        /* <DEDUP_REMOVED lines=9> */
.L_x_449:
[----:B------:R-:W-:Y:S05]  /*2a420*/  BSYNC B1 ;  /* 0x0000000000017941 */ /* 0x000fea0003800000 */
.L_x_448:
        /* <DEDUP_REMOVED lines=9> */
.L_x_451:
[----:B------:R-:W-:Y:S05]  /*2a4c0*/  BSYNC B1 ;  /* 0x0000000000017941 */ /* 0x000fea0003800000 */
.L_x_450:
        /* <DEDUP_REMOVED lines=9> */
.L_x_453:
[----:B------:R-:W-:Y:S05]  /*2a560*/  BSYNC B1 ;  /* 0x0000000000017941 */ /* 0x000fea0003800000 */
.L_x_452:
        /* <DEDUP_REMOVED lines=9> */
.L_x_455:
[----:B------:R-:W-:Y:S05]  /*2a600*/  BSYNC B1 ;  /* 0x0000000000017941 */ /* 0x000fea0003800000 */
.L_x_454:
        /* <DEDUP_REMOVED lines=9> */
.L_x_457:
[----:B------:R-:W-:Y:S05]  /*2a6a0*/  BSYNC B1 ;  /* 0x0000000000017941 */ /* 0x000fea0003800000 */
.L_x_456:
        /* <DEDUP_REMOVED lines=9> */
.L_x_459:
[----:B------:R-:W-:Y:S05]  /*2a740*/  BSYNC B1 ;  /* 0x0000000000017941 */ /* 0x000fea0003800000 */
.L_x_458:
        /* <DEDUP_REMOVED lines=9> */
.L_x_461:
[----:B------:R-:W-:Y:S05]  /*2a7e0*/  BSYNC B1 ;  /* 0x0000000000017941 */ /* 0x000fea0003800000 */
.L_x_460:
        /* <DEDUP_REMOVED lines=9> */
.L_x_463:
[----:B------:R-:W-:Y:S05]  /*2a880*/  BSYNC B1 ;  /* 0x0000000000017941 */ /* 0x000fea0003800000 */
.L_x_462:
        /* <DEDUP_REMOVED lines=9> */
.L_x_465:
[----:B------:R-:W-:Y:S05]  /*2a920*/  BSYNC B1 ;  /* 0x0000000000017941 */ /* 0x000fea0003800000 */
.L_x_464:
        /* <DEDUP_REMOVED lines=9> */
.L_x_467:
[----:B------:R-:W-:Y:S05]  /*2a9c0*/  BSYNC B1 ;  /* 0x0000000000017941 */ /* 0x000fea0003800000 */
.L_x_466:
        /* <DEDUP_REMOVED lines=9> */
.L_x_469:
[----:B------:R-:W-:Y:S05]  /*2aa60*/  BSYNC B1 ;  /* 0x0000000000017941 */ /* 0x000fea0003800000 */
.L_x_468:
        /* <DEDUP_REMOVED lines=9> */
.L_x_471:
[----:B------:R-:W-:Y:S05]  /*2ab00*/  BSYNC B1 ;  /* 0x0000000000017941 */ /* 0x000fea0003800000 */
.L_x_470:
        /* <DEDUP_REMOVED lines=9> */
.L_x_473:
[----:B------:R-:W-:Y:S05]  /*2aba0*/  BSYNC B1 ;  /* 0x0000000000017941 */ /* 0x000fea0003800000 */
.L_x_472:
        /* <DEDUP_REMOVED lines=9> */
.L_x_475:
[----:B------:R-:W-:Y:S05]  /*2ac40*/  BSYNC B1 ;  /* 0x0000000000017941 */ /* 0x000fea0003800000 */
.L_x_474:
        /* <DEDUP_REMOVED lines=9> */
.L_x_477:
[----:B------:R-:W-:Y:S05]  /*2ace0*/  BSYNC B1 ;  /* 0x0000000000017941 */ /* 0x000fea0003800000 */
.L_x_476:
        /* <DEDUP_REMOVED lines=9> */
.L_x_479:
[----:B------:R-:W-:Y:S05]  /*2ad80*/  BSYNC B1 ;  /* 0x0000000000017941 */ /* 0x000fea0003800000 */
.L_x_478:
        /* <DEDUP_REMOVED lines=9> */
.L_x_481:
[----:B------:R-:W-:Y:S05]  /*2ae20*/  BSYNC B1 ;  /* 0x0000000000017941 */ /* 0x000fea0003800000 */
.L_x_480:
        /* <DEDUP_REMOVED lines=9> */
.L_x_483:
[----:B------:R-:W-:Y:S05]  /*2aec0*/  BSYNC B1 ;  /* 0x0000000000017941 */ /* 0x000fea0003800000 */
.L_x_482:
        /* <DEDUP_REMOVED lines=9> */
.L_x_485:
[----:B------:R-:W-:Y:S05]  /*2af60*/  BSYNC B1 ;  /* 0x0000000000017941 */ /* 0x000fea0003800000 */
.L_x_484:
        /* <DEDUP_REMOVED lines=9> */
.L_x_487:
[----:B------:R-:W-:Y:S05]  /*2b000*/  BSYNC B1 ;  /* 0x0000000000017941 */ /* 0x000fea0003800000 */
.L_x_486:
        /* <DEDUP_REMOVED lines=9> */
.L_x_489:
[----:B------:R-:W-:Y:S05]  /*2b0a0*/  BSYNC B1 ;  /* 0x0000000000017941 */ /* 0x000fea0003800000 */
.L_x_488:
        /* <DEDUP_REMOVED lines=9> */
.L_x_491:
[----:B------:R-:W-:Y:S05]  /*2b140*/  BSYNC B1 ;  /* 0x0000000000017941 */ /* 0x000fea0003800000 */
.L_x_490:
        /* <DEDUP_REMOVED lines=9> */
.L_x_493:
[----:B------:R-:W-:Y:S05]  /*2b1e0*/  BSYNC B1 ;  /* 0x0000000000017941 */ /* 0x000fea0003800000 */
.L_x_492:
        /* <DEDUP_REMOVED lines=9> */
.L_x_495:
[----:B------:R-:W-:Y:S05]  /*2b280*/  BSYNC B1 ;  /* 0x0000000000017941 */ /* 0x000fea0003800000 */
.L_x_494:
        /* <DEDUP_REMOVED lines=9> */
.L_x_497:
[----:B------:R-:W-:Y:S05]  /*2b320*/  BSYNC B1 ;  /* 0x0000000000017941 */ /* 0x000fea0003800000 */
.L_x_496:
        /* <DEDUP_REMOVED lines=9> */
.L_x_499:
[----:B------:R-:W-:Y:S05]  /*2b3c0*/  BSYNC B1 ;  /* 0x0000000000017941 */ /* 0x000fea0003800000 */
.L_x_498:
        /* <DEDUP_REMOVED lines=9> */
.L_x_501:
[----:B------:R-:W-:Y:S05]  /*2b460*/  BSYNC B1 ;  /* 0x0000000000017941 */ /* 0x000fea0003800000 */
.L_x_500:
        /* <DEDUP_REMOVED lines=9> */
.L_x_503:
[----:B------:R-:W-:Y:S05]  /*2b500*/  BSYNC B1 ;  /* 0x0000000000017941 */ /* 0x000fea0003800000 */
.L_x_502:
        /* <DEDUP_REMOVED lines=9> */
.L_x_505:
[----:B------:R-:W-:Y:S05]  /*2b5a0*/  BSYNC B1 ;  /* 0x0000000000017941 */ /* 0x000fea0003800000 */
.L_x_504:
        /* <DEDUP_REMOVED lines=9> */
.L_x_507:
[----:B------:R-:W-:Y:S05]  /*2b640*/  BSYNC B1 ;  /* 0x0000000000017941 */ /* 0x000fea0003800000 */
.L_x_506:
        /* <DEDUP_REMOVED lines=9> */
.L_x_509:
[----:B------:R-:W-:Y:S05]  /*2b6e0*/  BSYNC B1 ;  /* 0x0000000000017941 */ /* 0x000fea0003800000 */
.L_x_508:
        /* <DEDUP_REMOVED lines=9> */
.L_x_511:
[----:B------:R-:W-:Y:S05]  /*2b780*/  BSYNC B1 ;  /* 0x0000000000017941 */ /* 0x000fea0003800000 */
.L_x_510:
        /* <DEDUP_REMOVED lines=9> */
.L_x_513:
[----:B------:R-:W-:Y:S05]  /*2b820*/  BSYNC B1 ;  /* 0x0000000000017941 */ /* 0x000fea0003800000 */
.L_x_512:
        /* <DEDUP_REMOVED lines=9> */
.L_x_515:
[----:B------:R-:W-:Y:S05]  /*2b8c0*/  BSYNC B1 ;  /* 0x0000000000017941 */ /* 0x000fea0003800000 */
.L_x_514:
        /* <DEDUP_REMOVED lines=9> */
.L_x_517:
[----:B------:R-:W-:Y:S05]  /*2b960*/  BSYNC B1 ;  /* 0x0000000000017941 */ /* 0x000fea0003800000 */
.L_x_516:
        /* <DEDUP_REMOVED lines=9> */
.L_x_519:
[----:B------:R-:W-:Y:S05]  /*2ba00*/  BSYNC B1 ;  /* 0x0000000000017941 */ /* 0x000fea0003800000 */
.L_x_518:
        /* <DEDUP_REMOVED lines=9> */
.L_x_521:
[----:B------:R-:W-:Y:S05]  /*2baa0*/  BSYNC B1 ;  /* 0x0000000000017941 */ /* 0x000fea0003800000 */
.L_x_520:
        /* <DEDUP_REMOVED lines=9> */
.L_x_523:
[----:B------:R-:W-:Y:S05]  /*2bb40*/  BSYNC B1 ;  /* 0x0000000000017941 */ /* 0x000fea0003800000 */
.L_x_522:
        /* <DEDUP_REMOVED lines=9> */
.L_x_525:
[----:B------:R-:W-:Y:S05]  /*2bbe0*/  BSYNC B1 ;  /* 0x0000000000017941 */ /* 0x000fea0003800000 */
.L_x_524:
        /* <DEDUP_REMOVED lines=9> */
.L_x_527:
[----:B------:R-:W-:Y:S05]  /*2bc80*/  BSYNC B1 ;  /* 0x0000000000017941 */ /* 0x000fea0003800000 */
.L_x_526:
        /* <DEDUP_REMOVED lines=9> */
.L_x_529:
[----:B------:R-:W-:Y:S05]  /*2bd20*/  BSYNC B1 ;  /* 0x0000000000017941 */ /* 0x000fea0003800000 */
.L_x_528:
        /* <DEDUP_REMOVED lines=9> */
.L_x_531:
[----:B------:R-:W-:Y:S05]  /*2bdc0*/  BSYNC B1 ;  /* 0x0000000000017941 */ /* 0x000fea0003800000 */
.L_x_530:
        /* <DEDUP_REMOVED lines=9> */
.L_x_533:
[----:B------:R-:W-:Y:S05]  /*2be60*/  BSYNC B1 ;  /* 0x0000000000017941 */ /* 0x000fea0003800000 */
.L_x_532:
        /* <DEDUP_REMOVED lines=9> */
.L_x_535:
[----:B------:R-:W-:Y:S05]  /*2bf00*/  BSYNC B1 ;  /* 0x0000000000017941 */ /* 0x000fea0003800000 */
.L_x_534:
[----:B0----5:R-:W-:Y:S01]  /*2bf10*/  LOP3.LUT R3, R153, 0xffffe000, RZ, 0xc0, !PT ;  /* 0xffffe00099037812 */ /* 0x021fe200078ec0ff */
[----:B------:R-:W-:Y:S01]  /*2bf20*/  BSSY B1, `(.L_x_536) ;  /* 0x0000008000017945 */ /* 0x000fe20003800000 */
[----:B------:R-:W-:-:S03]  /*2bf30*/  ISETP.GT.AND P2, PT, R0, 0xf8, P1 ;  /* 0x000000f80000780c */ /* 0x000fc60000f44270 */
[----:B-1--4-:R-:W-:-:S04]  /*2bf40*/  FMUL R6, R3, R16 ;  /* 0x0000001003067220 */ /* 0x012fc80000400000 */
[----:B------:R-:W-:-:S05]  /*2bf50*/  FFMA R149, R149, R2, R6 ;  /* 0x0000000295957223 */ /* 0x000fca0000000006 */
[----:B------:R-:W-:-:S05]  /*2bf60*/  F2FP.TF32.F32.PACK_B R149, R149 ;  /* 0x00000095ff95723e */ /* 0x000fca00024050ff */
[----:B------:R0:W-:Y:S01]  /*2bf70*/  @P0 STG.E desc[UR44][R8.64+0x3e4], R149 ;  /* 0x0003e49508000986 */ /* 0x0001e2000c10192c */
[----:B------:R-:W-:Y:S05]  /*2bf80*/  @!P2 BRA `(.L_x_537) ;  /* 0x000000000004a947 */ /* 0x000fea0003800000 */
[----:B------:R1:W5:Y:S02]  /*2bf90*/  LDG.E.LTC128B R153, desc[UR44][R12.64+0x3e0] ;  /* 0x0003e02c0c997981 */ /* 0x000364000c1e1920 */
.L_x_537:
[----:B------:R-:W-:Y:S05]  /*2bfa0*/  BSYNC B1 ;  /* 0x0000000000017941 */ /* 0x000fea0003800000 */
.L_x_536:
        /* <DEDUP_REMOVED lines=9> */
.L_x_539:
[----:B------:R-:W-:Y:S05]  /*2c040*/  BSYNC B1 ;  /* 0x0000000000017941 */ /* 0x000fea0003800000 */
.L_x_538:
[----:B------:R-:W-:Y:S05]  /*2c050*/  @!P1 BRA `(.L_x_540) ;  /* 0x00000050004c9947 */ /* 0x000fea0003800000 */
[----:B-----5:R-:W-:-:S05]  /*2c060*/  LOP3.LUT R153, R153, 0xffffe000, RZ, 0xc0, !PT ;  /* 0xffffe00099997812 */ /* 0x020fca00078ec0ff */
[----:B------:R-:W-:-:S04]  /*2c070*/  FMUL R0, R153, R16 ;  /* 0x0000001099007220 */ /* 0x000fc80000400000 */
[----:B------:R-:W-:-:S05]  /*2c080*/  FFMA R151, R151, R2, R0 ;  /* 0x0000000297977223 */ /* 0x000fca0000000000 */
[----:B------:R-:W-:-:S05]  /*2c090*/  F2FP.TF32.F32.PACK_B R151, R151 ;  /* 0x00000097ff97723e */ /* 0x000fca00024050ff */
[----:B------:R0:W-:Y:S01]  /*2c0a0*/  STG.E desc[UR44][R4.64+0x3e4], R151 ;  /* 0x0003e49704007986 */ /* 0x0001e2000c10192c */
[----:B------:R-:W-:Y:S05]  /*2c0b0*/  BRA `(.L_x_540) ;  /* 0x0000005000347947 */ /* 0x000fea0003800000 */
.L_x_33:
[----:B------:R-:W2:Y:S01]  /*2c0c0*/  LDL.LU R3, [R1] ;  /* 0x0000000001037983 */ /* 0x000ea20000300800 */
[----:B------:R-:W-:-:S03]  /*2c0d0*/  ULDC.64 UR4, c[0x0][0x5c0] ;  /* 0x0001700000047ab9 */ /* 0x000fc60000000a00 */
[----:B------:R-:W3:Y:S04]  /*2c0e0*/  LDL.LU R9, [R1+0x8] ;  /* 0x0000080001097983 */ /* 0x000ee80000300800 */
[----:B------:R-:W4:Y:S04]  /*2c0f0*/  LDL.LU R8, [R1+0x54] ;  /* 0x0000540001087983 */ /* 0x000f280000300800 */
[----:B------:R-:W5:Y:S04]  /*2c100*/  LDL.LU R235, [R1+0x8c] ;  /* 0x00008c0001eb7983 */ /* 0x000f680000300800 */
        /* <DEDUP_REMOVED lines=91> */
[----:B------:R-:W5:Y:S01]  /*2c6c0*/  LDL.LU R12, [R1+0x1fc] ;  /* 0x0001fc00010c7983 */ /* 0x000f620000300800 */
[----:B--2---:R-:W-:Y:S01]  /*2c6d0*/  FMUL R3, R3, R2 ;  /* 0x0000000203037220 */ /* 0x004fe20000400000 */
[----:B------:R-:W-:-:S02]  /*2c6e0*/  LEA R4, P0, R6, UR4, 0x2 ;  /* 0x0000000406047c11 */ /* 0x000fc4000f8010ff */
[----:B------:R-:W2:Y:S02]  /*2c6f0*/  LDL.LU R7, [R1+0x4] ;  /* 0x0000040001077983 */ /* 0x000ea40000300800 */
[----:B------:R-:W-:Y:S02]  /*2c700*/  LEA.HI.X R5, R6, UR5, R10, 0x2, P0 ;  /* 0x0000000506057c11 */ /* 0x000fe400080f140a */
[----:B------:R-:W-:Y:S01]  /*2c710*/  F2FP.TF32.F32.PACK_B R3, R3 ;  /* 0x00000003ff03723e */ /* 0x000fe200024050ff */
[----:B------:R-:W5:Y:S01]  /*2c720*/  LDL.LU R10, [R1+0x5c] ;  /* 0x00005c00010a7983 */ /* 0x000f620000300800 */
[----:B------:R-:W-:-:S03]  /*2c730*/  ISETP.GT.AND P0, PT, R0, 0x1, P3 ;  /* 0x000000010000780c */ /* 0x000fc60001f04270 */
[----:B------:R2:W-:Y:S01]  /*2c740*/  @P1 STG.E desc[UR44][R4.64], R3 ;  /* 0x0000000304001986 */ /* 0x0005e2000c10192c */
[----:B------:R-:W-:Y:S01]  /*2c750*/  ISETP.GT.AND P2, PT, R158, 0x8, PT ;  /* 0x000000089e00780c */ /* 0x000fe20003f44270 */
[----:B--2---:R-:W-:-:S05]  /*2c760*/  FMUL R3, R7, R2 ;  /* 0x0000000207037220 */ /* 0x004fca0000400000 */
[----:B------:R-:W-:-:S05]  /*2c770*/  F2FP.TF32.F32.PACK_B R3, R3 ;  /* 0x00000003ff03723e */ /* 0x000fca00024050ff */
[----:B------:R0:W-:Y:S04]  /*2c780*/  @P0 STG.E desc[UR44][R4.64+0x4], R3 ;  /* 0x0000040304000986 */ /* 0x0001e8000c10192c */
[----:B0-----:R-:W2:Y:S01]  /*2c790*/  LDL.LU R3, [R1+0xc] ;  /* 0x00000c0001037983 */ /* 0x001ea20000300800 */
[----:B------:R-:W-:Y:S01]  /*2c7a0*/  USHF.L.U32 UR5, UR8, 0x5, URZ ;  /* 0x0000000508057899 */ /* 0x000fe2000800063f */
[----:B------:R-:W-:Y:S01]  /*2c7b0*/  ISETP.GT.AND P0, PT, R0, RZ, P2 ;  /* 0x000000ff0000720c */ /* 0x000fe20001704270 */
[----:B------:R-:W-:Y:S01]  /*2c7c0*/  USHF.L.U64.HI UR4, UR8, 0x5, UR9 ;  /* 0x0000000508047899 */ /* 0x000fe20008010209 */
[----:B---3--:R-:W-:-:S03]  /*2c7d0*/  FMUL R9, R9, R2 ;  /* 0x0000000209097220 */ /* 0x008fc60000400000 */
[----:B------:R-:W-:Y:S02]  /*2c7e0*/  IADD3 R6, P1, R4, UR5, RZ ;  /* 0x0000000504067c10 */ /* 0x000fe4000ff3e0ff */
[----:B------:R-:W-:Y:S02]  /*2c7f0*/  F2FP.TF32.F32.PACK_B R9, R9 ;  /* 0x00000009ff09723e */ /* 0x000fe400024050ff */
[----:B------:R-:W-:-:S05]  /*2c800*/  IADD3.X R7, R5, UR4, RZ, P1, !PT ;  /* 0x0000000405077c10 */ /* 0x000fca0008ffe4ff */
[----:B------:R0:W-:Y:S01]  /*2c810*/  @P0 STG.E desc[UR44][R6.64], R9 ;  /* 0x0000000906000986 */ /* 0x0001e2000c10192c */
[----:B------:R-:W-:-:S03]  /*2c820*/  ISETP.GT.AND P0, PT, R0, 0x1, P2 ;  /* 0x000000010000780c */ /* 0x000fc60001704270 */
[----:B0-----:R-:W3:Y:S01]  /*2c830*/  LDL.LU R9, [R1+0x60] ;  /* 0x0000600001097983 */ /* 0x001ee20000300800 */
[----:B--2---:R-:W-:-:S05]  /*2c840*/  FMUL R3, R3, R2 ;  /* 0x0000000203037220 */ /* 0x004fca0000400000 */
[----:B------:R-:W-:-:S05]  /*2c850*/  F2FP.TF32.F32.PACK_B R3, R3 ;  /* 0x00000003ff03723e */ /* 0x000fca00024050ff */
[----:B------:R0:W-:Y:S04]  /*2c860*/  @P0 STG.E desc[UR44][R6.64+0x4], R3 ;  /* 0x0000040306000986 */ /* 0x0001e8000c10192c */
[----:B0-----:R-:W2:Y:S01]  /*2c870*/  LDL.LU R3, [R1+0x10] ;  /* 0x0000100001037983 */ /* 0x001ea20000300800 */
[----:B------:R-:W-:Y:S01]  /*2c880*/  ISETP.GT.AND P0, PT, R0, 0x8, P3 ;  /* 0x000000080000780c */ /* 0x000fe20001f04270 */
[----:B--2---:R-:W-:-:S05]  /*2c890*/  FMUL R3, R3, R2 ;  /* 0x0000000203037220 */ /* 0x004fca0000400000 */
[----:B------:R-:W-:-:S07]  /*2c8a0*/  F2FP.TF32.F32.PACK_B R3, R3 ;  /* 0x00000003ff03723e */ /* 0x000fce00024050ff */
        /* <DEDUP_REMOVED lines=82> */
[C---:B------:R-:W-:Y:S02]  /*2cdd0*/  ISETP.GT.AND P1, PT, R0.reuse, 0x29, P3 ;  /* 0x000000290000780c */ /* 0x040fe40001f24270 */
[----:B------:R-:W-:Y:S01]  /*2cde0*/  ISETP.GT.AND P0, PT, R0, 0x28, P2 ;  /* 0x000000280000780c */ /* 0x000fe20001704270 */
[----:B----4-:R-:W-:-:S05]  /*2cdf0*/  FMUL R8, R8, R2 ;  /* 0x0000000208087220 */ /* 0x010fca0000400000 */
[----:B------:R-:W-:-:S05]  /*2ce00*/  F2FP.TF32.F32.PACK_B R8, R8 ;  /* 0x00000008ff08723e */ /* 0x000fca00024050ff */
[----:B------:R0:W-:Y:S04]  /*2ce10*/  @P1 STG.E desc[UR44][R4.64+0xa4], R8 ;  /* 0x0000a40804001986 */ /* 0x0001e8000c10192c */
[----:B0-----:R-:W4:Y:S01]  /*2ce20*/  LDL.LU R8, [R1+0x64] ;  /* 0x0000640001087983 */ /* 0x001f220000300800 */
[----:B--2---:R-:W-:-:S05]  /*2ce30*/  FMUL R3, R3, R2 ;  /* 0x0000000203037220 */ /* 0x004fca0000400000 */
[----:B------:R-:W-:-:S05]  /*2ce40*/  F2FP.TF32.F32.PACK_B R3, R3 ;  /* 0x00000003ff03723e */ /* 0x000fca00024050ff */
[----:B------:R0:W-:Y:S04]  /*2ce50*/  @P0 STG.E desc[UR44][R6.64+0xa0], R3 ;  /* 0x0000a00306000986 */ /* 0x0001e8000c10192c */
[----:B0-----:R-:W2:Y:S01]  /*2ce60*/  LDL.LU R3, [R1+0x68] ;  /* 0x0000680001037983 */ /* 0x001ea20000300800 */
[C---:B------:R-:W-:Y:S02]  /*2ce70*/  ISETP.GT.AND P1, PT, R0.reuse, 0x29, P2 ;  /* 0x000000290000780c */ /* 0x040fe40001724270 */
[----:B------:R-:W-:Y:S01]  /*2ce80*/  ISETP.GT.AND P4, PT, R0, 0x30, P3 ;  /* 0x000000300000780c */ /* 0x000fe20001f84270 */
[-C--:B-----5:R-:W-:Y:S01]  /*2ce90*/  FMUL R10, R10, R2.reuse ;  /* 0x000000020a0a7220 */ /* 0x0a0fe20000400000 */
[C---:B------:R-:W-:Y:S01]  /*2cea0*/  ISETP.GT.AND P5, PT, R0.reuse, 0x31, P3 ;  /* 0x000000310000780c */ /* 0x040fe20001fa4270 */
[-C--:B---3--:R-:W-:Y:S01]  /*2ceb0*/  FMUL R9, R9, R2.reuse ;  /* 0x0000000209097220 */ /* 0x088fe20000400000 */
[----:B------:R-:W-:Y:S01]  /*2cec0*/  ISETP.GT.AND P0, PT, R0, 0x30, P2 ;  /* 0x000000300000780c */ /* 0x000fe20001704270 */
[----:B----4-:R-:W-:Y:S01]  /*2ced0*/  FMUL R8, R8, R2 ;  /* 0x0000000208087220 */ /* 0x010fe20000400000 */
[----:B------:R-:W-:-:S02]  /*2cee0*/  F2FP.TF32.F32.PACK_B R10, R10 ;  /* 0x0000000aff0a723e */ /* 0x000fc400024050ff */
[----:B------:R-:W-:Y:S02]  /*2cef0*/  F2FP.TF32.F32.PACK_B R9, R9 ;  /* 0x00000009ff09723e */ /* 0x000fe400024050ff */
[----:B------:R-:W-:Y:S01]  /*2cf00*/  F2FP.TF32.F32.PACK_B R8, R8 ;  /* 0x00000008ff08723e */ /* 0x000fe200024050ff */
[----:B------:R0:W-:Y:S04]  /*2cf10*/  @P1 STG.E desc[UR44][R6.64+0xa4], R10 ;  /* 0x0000a40a06001986 */ /* 0x0001e8000c10192c */
[----:B------:R1:W-:Y:S04]  /*2cf20*/  @P4 STG.E desc[UR44][R4.64+0xc0], R9 ;  /* 0x0000c00904004986 */ /* 0x0003e8000c10192c */
[----:B------:R3:W-:Y:S04]  /*2cf30*/  @P5 STG.E desc[UR44][R4.64+0xc4], R8 ;  /* 0x0000c40804005986 */ /* 0x0007e8000c10192c */
[----:B0-----:R-:W4:Y:S04]  /*2cf40*/  LDL.LU R10, [R1+0x6c] ;  /* 0x00006c00010a7983 */ /* 0x001f280000300800 */
[----:B-1----:R-:W5:Y:S04]  /*2cf50*/  LDL.LU R9, [R1+0x70] ;  /* 0x0000700001097983 */ /* 0x002f680000300800 */
[----:B---3--:R-:W3:Y:S01]  /*2cf60*/  LDL.LU R8, [R1+0x78] ;  /* 0x0000780001087983 */ /* 0x008ee20000300800 */
[----:B--2---:R-:W-:-:S05]  /*2cf70*/  FMUL R3, R3, R2 ;  /* 0x0000000203037220 */ /* 0x004fca0000400000 */
[----:B------:R-:W-:-:S05]  /*2cf80*/  F2FP.TF32.F32.PACK_B R3, R3 ;  /* 0x00000003ff03723e */ /* 0x000fca00024050ff */
[----:B------:R0:W-:Y:S04]  /*2cf90*/  @P0 STG.E desc[UR44][R6.64+0xc0], R3 ;  /* 0x0000c00306000986 */ /* 0x0001e8000c10192c */
[----:B0-----:R-:W2:Y:S01]  /*2cfa0*/  LDL.LU R3, [R1+0x74] ;  /* 0x0000740001037983 */ /* 0x001ea20000300800 */
[C---:B------:R-:W-:Y:S02]  /*2cfb0*/  ISETP.GT.AND P1, PT, R0.reuse, 0x31, P2 ;  /* 0x000000310000780c */ /* 0x040fe40001724270 */
[----:B------:R-:W-:Y:S01]  /*2cfc0*/  ISETP.GT.AND P4, PT, R0, 0x38, P3 ;  /* 0x000000380000780c */ /* 0x000fe20001f84270 */
[-C--:B----4-:R-:W-:Y:S01]  /*2cfd0*/  FMUL R10, R10, R2.reuse ;  /* 0x000000020a0a7220 */ /* 0x090fe20000400000 */
[C---:B------:R-:W-:Y:S01]  /*2cfe0*/  ISETP.GT.AND P5, PT, R0.reuse, 0x39, P3 ;  /* 0x000000390000780c */ /* 0x040fe20001fa4270 */
[----:B-----5:R-:W-:Y:S01]  /*2cff0*/  FMUL R9, R9, R2 ;  /* 0x0000000209097220 */ /* 0x020fe20000400000 */
[----:B------:R-:W-:-:S02]  /*2d000*/  ISETP.GT.AND P0, PT, R0, 0x38, P2 ;  /* 0x000000380000780c */ /* 0x000fc40001704270 */
[----:B------:R-:W-:Y:S01]  /*2d010*/  F2FP.TF32.F32.PACK_B R10, R10 ;  /* 0x0000000aff0a723e */ /* 0x000fe200024050ff */
[----:B---3--:R-:W-:Y:S01]  /*2d020*/  FMUL R8, R8, R2 ;  /* 0x0000000208087220 */ /* 0x008fe20000400000 */
[----:B------:R-:W-:-:S03]  /*2d030*/  F2FP.TF32.F32.PACK_B R9, R9 ;  /* 0x00000009ff09723e */ /* 0x000fc600024050ff */
[----:B------:R0:W-:Y:S01]  /*2d040*/  @P1 STG.E desc[UR44][R6.64+0xc4], R10 ;  /* 0x0000c40a06001986 */ /* 0x0001e2000c10192c */
[----:B------:R-:W-:-:S03]  /*2d050*/  F2FP.TF32.F32.PACK_B R8, R8 ;  /* 0x00000008ff08723e */ /* 0x000fc600024050ff */
[----:B------:R1:W-:Y:S04]  /*2d060*/  @P4 STG.E desc[UR44][R4.64+0xe0], R9 ;  /* 0x0000e00904004986 */ /* 0x0003e8000c10192c */
[----:B0-----:R-:W3:Y:S04]  /*2d070*/  LDL.LU R10, [R1+0x80] ;  /* 0x00008000010a7983 */ /* 0x001ee80000300800 */
[----:B-1----:R-:W4:Y:S01]  /*2d080*/  LDL.LU R9, [R1+0x84] ;  /* 0x0000840001097983 */ /* 0x002f220000300800 */
[----:B--2---:R-:W-:-:S05]  /*2d090*/  FMUL R3, R3, R2 ;  /* 0x0000000203037220 */ /* 0x004fca0000400000 */
[----:B------:R-:W-:-:S05]  /*2d0a0*/  F2FP.TF32.F32.PACK_B R3, R3 ;  /* 0x00000003ff03723e */ /* 0x000fca00024050ff */
[----:B------:R0:W-:Y:S04]  /*2d0b0*/  @P5 STG.E desc[UR44][R4.64+0xe4], R3 ;  /* 0x0000e40304005986 */ /* 0x0001e8000c10192c */
[----:B------:R1:W-:Y:S04]  /*2d0c0*/  @P0 STG.E desc[UR44][R6.64+0xe0], R8 ;  /* 0x0000e00806000986 */ /* 0x0003e8000c10192c */
[----:B0-----:R-:W2:Y:S04]  /*2d0d0*/  LDL.LU R3, [R1+0x7c] ;  /* 0x00007c0001037983 */ /* 0x001ea80000300800 */
[----:B-1----:R-:W5:Y:S01]  /*2d0e0*/  LDL.LU R8, [R1+0x88] ;  /* 0x0000880001087983 */ /* 0x002f620000300800 */
[----:B------:R-:W-:-:S02]  /*2d0f0*/  ISETP.GT.AND P1, PT, R0, 0x39, P2 ;  /* 0x000000390000780c */ /* 0x000fc40001724270 */
[----:B------:R-:W-:Y:S01]  /*2d100*/  ISETP.GT.AND P4, PT, R0, 0x40, P3 ;  /* 0x000000400000780c */ /* 0x000fe20001f84270 */
[-C--:B---3--:R-:W-:Y:S01]  /*2d110*/  FMUL R10, R10, R2.reuse ;  /* 0x000000020a0a7220 */ /* 0x088fe20000400000 */
[C---:B------:R-:W-:Y:S02]  /*2d120*/  ISETP.GT.AND P5, PT, R0.reuse, 0x41, P3 ;  /* 0x000000410000780c */ /* 0x040fe40001fa4270 */
[----:B------:R-:W-:Y:S01]  /*2d130*/  ISETP.GT.AND P0, PT, R0, 0x40, P2 ;  /* 0x000000400000780c */ /* 0x000fe20001704270 */
[----:B----4-:R-:W-:Y:S01]  /*2d140*/  FMUL R9, R9, R2 ;  /* 0x0000000209097220 */ /* 0x010fe20000400000 */
[----:B------:R-:W-:-:S04]  /*2d150*/  F2FP.TF32.F32.PACK_B R10, R10 ;  /* 0x0000000aff0a723e */ /* 0x000fc800024050ff */
[----:B------:R-:W-:Y:S01]  /*2d160*/  F2FP.TF32.F32.PACK_B R9, R9 ;  /* 0x00000009ff09723e */ /* 0x000fe200024050ff */
[-C--:B------:R-:W-:Y:S01]  /*2d170*/  FMUL R11, R11, R2.reuse ;  /* 0x000000020b0b7220 */ /* 0x080fe20000400000 */
[----:B------:R-:W-:-:S04]  /*2d180*/  FMUL R13, R13, R2 ;  /* 0x000000020d0d7220 */ /* 0x000fc80000400000 */
[----:B------:R-:W-:Y:S02]  /*2d190*/  F2FP.TF32.F32.PACK_B R11, R11 ;  /* 0x0000000bff0b723e */ /* 0x000fe400024050ff */
[----:B------:R-:W-:Y:S01]  /*2d1a0*/  F2FP.TF32.F32.PACK_B R13, R13 ;  /* 0x0000000dff0d723e */ /* 0x000fe200024050ff */
[----:B------:R-:W-:-:S05]  /*2d1b0*/  FMUL R15, R15, R2 ;  /* 0x000000020f0f7220 */ /* 0x000fca0000400000 */
[----:B------:R-:W-:Y:S01]  /*2d1c0*/  F2FP.TF32.F32.PACK_B R15, R15 ;  /* 0x0000000fff0f723e */ /* 0x000fe200024050ff */
[----:B------:R-:W-:-:S05]  /*2d1d0*/  FMUL R19, R19, R2 ;  /* 0x0000000213137220 */ /* 0x000fca0000400000 */
[----:B------:R-:W-:Y:S01]  /*2d1e0*/  F2FP.TF32.F32.PACK_B R19, R19 ;  /* 0x00000013ff13723e */ /* 0x000fe200024050ff */
[-C--:B--2---:R-:W-:Y:S01]  /*2d1f0*/  FMUL R3, R3, R2.reuse ;  /* 0x0000000203037220 */ /* 0x084fe20000400000 */
[----:B-----5:R-:W-:-:S04]  /*2d200*/  FMUL R8, R8, R2 ;  /* 0x0000000208087220 */ /* 0x020fc80000400000 */
[----:B------:R-:W-:Y:S02]  /*2d210*/  F2FP.TF32.F32.PACK_B R3, R3 ;  /* 0x00000003ff03723e */ /* 0x000fe400024050ff */
[----:B------:R-:W-:-:S03]  /*2d220*/  F2FP.TF32.F32.PACK_B R8, R8 ;  /* 0x00000008ff08723e */ /* 0x000fc600024050ff */
[----:B------:R0:W-:Y:S01]  /*2d230*/  @P1 STG.E desc[UR44][R6.64+0xe4], R3 ;  /* 0x0000e40306001986 */ /* 0x0001e2000c10192c */
[----:B------:R-:W-:-:S03]  /*2d240*/  ISETP.GT.AND P1, PT, R0, 0x41, P2 ;  /* 0x000000410000780c */ /* 0x000fc60001724270 */
[----:B------:R-:W-:Y:S01]  /*2d250*/  @P4 STG.E desc[UR44][R4.64+0x100], R10 ;  /* 0x0001000a04004986 */ /* 0x000fe2000c10192c */
[----:B------:R-:W-:-:S03]  /*2d260*/  ISETP.GT.AND P4, PT, R0, 0x48, P3 ;  /* 0x000000480000780c */ /* 0x000fc60001f84270 */
[----:B------:R-:W-:Y:S01]  /*2d270*/  @P5 STG.E desc[UR44][R4.64+0x104], R9 ;  /* 0x0001040904005986 */ /* 0x000fe2000c10192c */
[----:B0-----:R-:W-:-:S03]  /*2d280*/  FMUL R3, R235, R2 ;  /* 0x00000002eb037220 */ /* 0x001fc60000400000 */
[----:B------:R0:W-:Y:S02]  /*2d290*/  @P0 STG.E desc[UR44][R6.64+0x100], R8 ;  /* 0x0001000806000986 */ /* 0x0001e4000c10192c */
[----:B------:R-:W-:Y:S01]  /*2d2a0*/  F2FP.TF32.F32.PACK_B R3, R3 ;  /* 0x00000003ff03723e */ /* 0x000fe200024050ff */
[----:B0-----:R-:W-:Y:S01]  /*2d2b0*/  FMUL R8, R234, R2 ;  /* 0x00000002ea087220 */ /* 0x001fe20000400000 */
[----:B------:R-:W-:-:S04]  /*2d2c0*/  ISETP.GT.AND P5, PT, R0, 0x49, P3 ;  /* 0x000000490000780c */ /* 0x000fc80001fa4270 */
[----:B------:R-:W-:Y:S01]  /*2d2d0*/  F2FP.TF32.F32.PACK_B R8, R8 ;  /* 0x00000008ff08723e */ /* 0x000fe200024050ff */
[----:B------:R0:W-:Y:S01]  /*2d2e0*/  @P1 STG.E desc[UR44][R6.64+0x104], R3 ;  /* 0x0001040306001986 */ /* 0x0001e2000c10192c */
[C---:B------:R-:W-:Y:S01]  /*2d2f0*/  ISETP.GT.AND P0, PT, R0.reuse, 0x48, P2 ;  /* 0x000000480000780c */ /* 0x040fe20001704270 */
[-C--:B------:R-:W-:Y:S01]  /*2d300*/  FMUL R9, R233, R2.reuse ;  /* 0x00000002e9097220 */ /* 0x080fe20000400000 */
[C---:B------:R-:W-:Y:S01]  /*2d310*/  ISETP.GT.AND P1, PT, R0.reuse, 0x49, P2 ;  /* 0x000000490000780c */ /* 0x040fe20001724270 */
[----:B------:R-:W-:Y:S01]  /*2d320*/  @P4 STG.E desc[UR44][R4.64+0x120], R8 ;  /* 0x0001200804004986 */ /* 0x000fe2000c10192c */
[----:B------:R-:W-:Y:S01]  /*2d330*/  ISETP.GT.AND P4, PT, R0, 0x50, P3 ;  /* 0x000000500000780c */ /* 0x000fe20001f84270 */
[----:B------:R-:W-:Y:S01]  /*2d340*/  FMUL R10, R232, R2 ;  /* 0x00000002e80a7220 */ /* 0x000fe20000400000 */
[----:B------:R-:W-:-:S04]  /*2d350*/  F2FP.TF32.F32.PACK_B R9, R9 ;  /* 0x00000009ff09723e */ /* 0x000fc800024050ff */
[----:B------:R-:W-:Y:S01]  /*2d360*/  F2FP.TF32.F32.PACK_B R10, R10 ;  /* 0x0000000aff0a723e */ /* 0x000fe200024050ff */
[----:B------:R1:W-:Y:S01]  /*2d370*/  @P5 STG.E desc[UR44][R4.64+0x124], R9 ;  /* 0x0001240904005986 */ /* 0x0003e2000c10192c */
[----:B------:R-:W-:-:S03]  /*2d380*/  ISETP.GT.AND P5, PT, R0, 0x51, P3 ;  /* 0x000000510000780c */ /* 0x000fc60001fa4270 */
[----:B------:R-:W-:Y:S01]  /*2d390*/  @P0 STG.E desc[UR44][R6.64+0x120], R10 ;  /* 0x0001200a06000986 */ /* 0x000fe2000c10192c */
[----:B------:R-:W-:-:S03]  /*2d3a0*/  ISETP.GT.AND P0, PT, R0, 0x50, P2 ;  /* 0x000000500000780c */ /* 0x000fc60001704270 */
[----:B------:R2:W-:Y:S01]  /*2d3b0*/  @P1 STG.E desc[UR44][R6.64+0x124], R11 ;  /* 0x0001240b06001986 */ /* 0x0005e2000c10192c */
[C---:B------:R-:W-:Y:S01]  /*2d3c0*/  ISETP.GT.AND P1, PT, R0.reuse, 0x51, P2 ;  /* 0x000000510000780c */ /* 0x040fe20001724270 */
[-C--:B0-----:R-:W-:Y:S02]  /*2d3d0*/  FMUL R3, R231, R2.reuse ;  /* 0x00000002e7037220 */ /* 0x081fe40000400000 */
[----:B------:R0:W-:Y:S01]  /*2d3e0*/  @P4 STG.E desc[UR44][R4.64+0x140], R13 ;  /* 0x0001400d04004986 */ /* 0x0001e2000c10192c */
[----:B------:R-:W-:Y:S01]  /*2d3f0*/  ISETP.GT.AND P4, PT, R0, 0x58, P3 ;  /* 0x000000580000780c */ /* 0x000fe20001f84270 */
[-C--:B-1----:R-:W-:Y:S01]  /*2d400*/  FMUL R9, R230, R2.reuse ;  /* 0x00000002e6097220 */ /* 0x082fe20000400000 */
[----:B------:R-:W-:Y:S01]  /*2d410*/  F2FP.TF32.F32.PACK_B R3, R3 ;  /* 0x00000003ff03723e */ /* 0x000fe200024050ff */
[----:B--2---:R-:W-:-:S03]  /*2d420*/  FMUL R11, R229, R2 ;  /* 0x00000002e50b7220 */ /* 0x004fc60000400000 */
[----:B------:R-:W-:Y:S01]  /*2d430*/  F2FP.TF32.F32.PACK_B R9, R9 ;  /* 0x00000009ff09723e */ /* 0x000fe200024050ff */
[----:B------:R-:W-:Y:S01]  /*2d440*/  @P5 STG.E desc[UR44][R4.64+0x144], R15 ;  /* 0x0001440f04005986 */ /* 0x000fe2000c10192c */
[----:B------:R-:W-:-:S03]  /*2d450*/  F2FP.TF32.F32.PACK_B R11, R11 ;  /* 0x0000000bff0b723e */ /* 0x000fc600024050ff */
[----:B------:R1:W-:Y:S01]  /*2d460*/  @P0 STG.E desc[UR44][R6.64+0x140], R3 ;  /* 0x0001400306000986 */ /* 0x0003e2000c10192c */
[C---:B------:R-:W-:Y:S02]  /*2d470*/  ISETP.GT.AND P5, PT, R0.reuse, 0x59, P3 ;  /* 0x000000590000780c */ /* 0x040fe40001fa4270 */
[C---:B------:R-:W-:Y:S01]  /*2d480*/  ISETP.GT.AND P0, PT, R0.reuse, 0x58, P2 ;  /* 0x000000580000780c */ /* 0x040fe20001704270 */
[----:B------:R2:W-:Y:S01]  /*2d490*/  @P1 STG.E desc[UR44][R6.64+0x144], R9 ;  /* 0x0001440906001986 */ /* 0x0005e2000c10192c */
[----:B------:R-:W-:Y:S01]  /*2d4a0*/  ISETP.GT.AND P1, PT, R0, 0x59, P2 ;  /* 0x000000590000780c */ /* 0x000fe20001724270 */
[-C--:B0-----:R-:W-:Y:S02]  /*2d4b0*/  FMUL R13, R228, R2.reuse ;  /* 0x00000002e40d7220 */ /* 0x081fe40000400000 */
[----:B------:R0:W-:Y:S01]  /*2d4c0*/  @P4 STG.E desc[UR44][R4.64+0x160], R11 ;  /* 0x0001600b04004986 */ /* 0x0001e2000c10192c */
[----:B------:R-:W-:Y:S01]  /*2d4d0*/  ISETP.GT.AND P4, PT, R0, 0x60, P3 ;  /* 0x000000600000780c */ /* 0x000fe20001f84270 */
[-C--:B-1----:R-:W-:Y:S01]  /*2d4e0*/  FMUL R3, R227, R2.reuse ;  /* 0x00000002e3037220 */ /* 0x082fe20000400000 */
[----:B------:R-:W-:Y:S01]  /*2d4f0*/  F2FP.TF32.F32.PACK_B R13, R13 ;  /* 0x0000000dff0d723e */ /* 0x000fe200024050ff */
[----:B--2---:R-:W-:-:S03]  /*2d500*/  FMUL R9, R226, R2 ;  /* 0x00000002e2097220 */ /* 0x004fc60000400000 */
[----:B------:R-:W-:Y:S01]  /*2d510*/  F2FP.TF32.F32.PACK_B R3, R3 ;  /* 0x00000003ff03723e */ /* 0x000fe200024050ff */
[----:B------:R1:W-:Y:S01]  /*2d520*/  @P5 STG.E desc[UR44][R4.64+0x164], R13 ;  /* 0x0001640d04005986 */ /* 0x0003e2000c10192c */
[----:B------:R-:W-:-:S03]  /*2d530*/  F2FP.TF32.F32.PACK_B R9, R9 ;  /* 0x00000009ff09723e */ /* 0x000fc600024050ff */
[----:B------:R-:W-:Y:S01]  /*2d540*/  @P0 STG.E desc[UR44][R6.64+0x160], R19 ;  /* 0x0001601306000986 */ /* 0x000fe2000c10192c */
[C---:B------:R-:W-:Y:S02]  /*2d550*/  ISETP.GT.AND P5, PT, R0.reuse, 0x61, P3 ;  /* 0x000000610000780c */ /* 0x040fe40001fa4270 */
[C---:B------:R-:W-:Y:S01]  /*2d560*/  ISETP.GT.AND P0, PT, R0.reuse, 0x60, P2 ;  /* 0x000000600000780c */ /* 0x040fe20001704270 */
[----:B------:R2:W-:Y:S01]  /*2d570*/  @P1 STG.E desc[UR44][R6.64+0x164], R3 ;  /* 0x0001640306001986 */ /* 0x0005e2000c10192c */
[C---:B------:R-:W-:Y:S01]  /*2d580*/  ISETP.GT.AND P1, PT, R0.reuse, 0x61, P2 ;  /* 0x000000610000780c */ /* 0x040fe20001724270 */
[-C--:B0-----:R-:W-:Y:S02]  /*2d590*/  FMUL R11, R225, R2.reuse ;  /* 0x00000002e10b7220 */ /* 0x081fe40000400000 */
[----:B------:R0:W-:Y:S01]  /*2d5a0*/  @P4 STG.E desc[UR44][R4.64+0x180], R9 ;  /* 0x0001800904004986 */ /* 0x0001e2000c10192c */
[----:B------:R-:W-:Y:S01]  /*2d5b0*/  ISETP.GT.AND P4, PT, R0, 0x68, P3 ;  /* 0x000000680000780c */ /* 0x000fe20001f84270 */
[-C--:B------:R-:W-:Y:S01]  /*2d5c0*/  FMUL R15, R224, R2.reuse ;  /* 0x00000002e00f7220 */ /* 0x080fe20000400000 */
[-C--:B-1----:R-:W-:Y:S01]  /*2d5d0*/  FMUL R13, R223, R2.reuse ;  /* 0x00000002df0d7220 */ /* 0x082fe20000400000 */
[----:B------:R-:W-:Y:S01]  /*2d5e0*/  F2FP.TF32.F32.PACK_B R11, R11 ;  /* 0x0000000bff0b723e */ /* 0x000fe200024050ff */
[----:B--2---:R-:W-:-:S02]  /*2d5f0*/  FMUL R3, R222, R2 ;  /* 0x00000002de037220 */ /* 0x004fc40000400000 */
[----:B------:R-:W-:Y:S02]  /*2d600*/  F2FP.TF32.F32.PACK_B R15, R15 ;  /* 0x0000000fff0f723e */ /* 0x000fe400024050ff */
[----:B------:R-:W-:Y:S02]  /*2d610*/  F2FP.TF32.F32.PACK_B R13, R13 ;  /* 0x0000000dff0d723e */ /* 0x000fe400024050ff */
[----:B------:R-:W-:Y:S01]  /*2d620*/  F2FP.TF32.F32.PACK_B R3, R3 ;  /* 0x00000003ff03723e */ /* 0x000fe200024050ff */
[----:B------:R1:W-:Y:S01]  /*2d630*/  @P5 STG.E desc[UR44][R4.64+0x184], R11 ;  /* 0x0001840b04005986 */ /* 0x0003e2000c10192c */
[----:B------:R-:W-:-:S03]  /*2d640*/  ISETP.GT.AND P5, PT, R0, 0x69, P3 ;  /* 0x000000690000780c */ /* 0x000fc60001fa4270 */
[----:B------:R-:W-:Y:S01]  /*2d650*/  @P0 STG.E desc[UR44][R6.64+0x180], R15 ;  /* 0x0001800f06000986 */ /* 0x000fe2000c10192c */
[C---:B------:R-:W-:Y:S01]  /*2d660*/  ISETP.GT.AND P0, PT, R0.reuse, 0x68, P2 ;  /* 0x000000680000780c */ /* 0x040fe20001704270 */
[-C--:B0-----:R-:W-:Y:S02]  /*2d670*/  FMUL R9, R221, R2.reuse ;  /* 0x00000002dd097220 */ /* 0x081fe40000400000 */
[----:B------:R0:W-:Y:S01]  /*2d680*/  @P1 STG.E desc[UR44][R6.64+0x184], R13 ;  /* 0x0001840d06001986 */ /* 0x0001e2000c10192c */
[----:B------:R-:W-:Y:S01]  /*2d690*/  ISETP.GT.AND P1, PT, R0, 0x69, P2 ;  /* 0x000000690000780c */ /* 0x000fe20001724270 */
[-C--:B------:R-:W-:Y:S02]  /*2d6a0*/  FMUL R19, R220, R2.reuse ;  /* 0x00000002dc137220 */ /* 0x080fe40000400000 */
[----:B------:R2:W-:Y:S01]  /*2d6b0*/  @P4 STG.E desc[UR44][R4.64+0x1a0], R3 ;  /* 0x0001a00304004986 */ /* 0x0005e2000c10192c */
[----:B------:R-:W-:Y:S01]  /*2d6c0*/  ISETP.GT.AND P4, PT, R0, 0x70, P3 ;  /* 0x000000700000780c */ /* 0x000fe20001f84270 */
[----:B-1----:R-:W-:Y:S01]  /*2d6d0*/  FMUL R11, R219, R2 ;  /* 0x00000002db0b7220 */ /* 0x002fe20000400000 */
[----:B------:R-:W-:-:S02]  /*2d6e0*/  F2FP.TF32.F32.PACK_B R9, R9 ;  /* 0x00000009ff09723e */ /* 0x000fc400024050ff */
[----:B------:R-:W-:Y:S01]  /*2d6f0*/  F2FP.TF32.F32.PACK_B R19, R19 ;  /* 0x00000013ff13723e */ /* 0x000fe200024050ff */
[-C--:B0-----:R-:W-:Y:S01]  /*2d700*/  FMUL R13, R218, R2.reuse ;  /* 0x00000002da0d7220 */ /* 0x081fe20000400000 */
[----:B------:R-:W-:Y:S01]  /*2d710*/  F2FP.TF32.F32.PACK_B R11, R11 ;  /* 0x0000000bff0b723e */ /* 0x000fe200024050ff */
[----:B------:R0:W-:Y:S03]  /*2d720*/  @P5 STG.E desc[UR44][R4.64+0x1a4], R9 ;  /* 0x0001a40904005986 */ /* 0x0001e6000c10192c */
[----:B------:R-:W-:Y:S01]  /*2d730*/  F2FP.TF32.F32.PACK_B R13, R13 ;  /* 0x0000000dff0d723e */ /* 0x000fe200024050ff */
[----:B------:R-:W-:Y:S01]  /*2d740*/  @P0 STG.E desc[UR44][R6.64+0x1a0], R19 ;  /* 0x0001a01306000986 */ /* 0x000fe2000c10192c */
[C---:B------:R-:W-:Y:S02]  /*2d750*/  ISETP.GT.AND P5, PT, R0.reuse, 0x71, P3 ;  /* 0x000000710000780c */ /* 0x040fe40001fa4270 */
[C---:B------:R-:W-:Y:S01]  /*2d760*/  ISETP.GT.AND P0, PT, R0.reuse, 0x70, P2 ;  /* 0x000000700000780c */ /* 0x040fe20001704270 */
[----:B------:R1:W-:Y:S01]  /*2d770*/  @P1 STG.E desc[UR44][R6.64+0x1a4], R11 ;  /* 0x0001a40b06001986 */ /* 0x0003e2000c10192c */
[----:B------:R-:W-:Y:S01]  /*2d780*/  ISETP.GT.AND P1, PT, R0, 0x71, P2 ;  /* 0x000000710000780c */ /* 0x000fe20001724270 */
[----:B--2---:R-:W-:-:S02]  /*2d790*/  FMUL R3, R217, R2 ;  /* 0x00000002d9037220 */ /* 0x004fc40000400000 */
[----:B------:R2:W-:Y:S01]  /*2d7a0*/  @P4 STG.E desc[UR44][R4.64+0x1c0], R13 ;  /* 0x0001c00d04004986 */ /* 0x0005e2000c10192c */
[----:B------:R-:W-:Y:S01]  /*2d7b0*/  ISETP.GT.AND P4, PT, R0, 0x78, P3 ;  /* 0x000000780000780c */ /* 0x000fe20001f84270 */
[-C--:B------:R-:W-:Y:S01]  /*2d7c0*/  FMUL R15, R216, R2.reuse ;  /* 0x00000002d80f7220 */ /* 0x080fe20000400000 */
[-C--:B0-----:R-:W-:Y:S01]  /*2d7d0*/  FMUL R9, R215, R2.reuse ;  /* 0x00000002d7097220 */ /* 0x081fe20000400000 */
[----:B------:R-:W-:Y:S01]  /*2d7e0*/  F2FP.TF32.F32.PACK_B R3, R3 ;  /* 0x00000003ff03723e */ /* 0x000fe200024050ff */
[----:B-1----:R-:W-:Y:S02]  /*2d7f0*/  FMUL R11, R214, R2 ;  /* 0x00000002d60b7220 */ /* 0x002fe40000400000 */
[----:B------:R-:W-:Y:S02]  /*2d800*/  F2FP.TF32.F32.PACK_B R15, R15 ;  /* 0x0000000fff0f723e */ /* 0x000fe400024050ff */
[----:B------:R-:W-:Y:S02]  /*2d810*/  F2FP.TF32.F32.PACK_B R9, R9 ;  /* 0x00000009ff09723e */ /* 0x000fe400024050ff */
[----:B------:R-:W-:Y:S01]  /*2d820*/  F2FP.TF32.F32.PACK_B R11, R11 ;  /* 0x0000000bff0b723e */ /* 0x000fe200024050ff */
[----:B------:R0:W-:Y:S01]  /*2d830*/  @P5 STG.E desc[UR44][R4.64+0x1c4], R3 ;  /* 0x0001c40304005986 */ /* 0x0001e2000c10192c */
[----:B------:R-:W-:-:S03]  /*2d840*/  ISETP.GT.AND P5, PT, R0, 0x79, P3 ;  /* 0x000000790000780c */ /* 0x000fc60001fa4270 */
[----:B------:R-:W-:Y:S01]  /*2d850*/  @P0 STG.E desc[UR44][R6.64+0x1c0], R15 ;  /* 0x0001c00f06000986 */ /* 0x000fe2000c10192c */
[C---:B------:R-:W-:Y:S01]  /*2d860*/  ISETP.GT.AND P0, PT, R0.reuse, 0x78, P2 ;  /* 0x000000780000780c */ /* 0x040fe20001704270 */
[-C--:B--2---:R-:W-:Y:S02]  /*2d870*/  FMUL R13, R213, R2.reuse ;  /* 0x00000002d50d7220 */ /* 0x084fe40000400000 */
[----:B------:R1:W-:Y:S01]  /*2d880*/  @P1 STG.E desc[UR44][R6.64+0x1c4], R9 ;  /* 0x0001c40906001986 */ /* 0x0003e2000c10192c */
[----:B------:R-:W-:Y:S01]  /*2d890*/  ISETP.GT.AND P1, PT, R0, 0x79, P2 ;  /* 0x000000790000780c */ /* 0x000fe20001724270 */
[-C--:B------:R-:W-:Y:S02]  /*2d8a0*/  FMUL R19, R212, R2.reuse ;  /* 0x00000002d4137220 */ /* 0x080fe40000400000 */
[----:B------:R2:W-:Y:S01]  /*2d8b0*/  @P4 STG.E desc[UR44][R4.64+0x1e0], R11 ;  /* 0x0001e00b04004986 */ /* 0x0005e2000c10192c */
[----:B------:R-:W-:Y:S01]  /*2d8c0*/  ISETP.GT.AND P4, PT, R0, 0x80, P3 ;  /* 0x000000800000780c */ /* 0x000fe20001f84270 */
[----:B0-----:R-:W-:Y:S01]  /*2d8d0*/  FMUL R3, R211, R2 ;  /* 0x00000002d3037220 */ /* 0x001fe20000400000 */
[----:B------:R-:W-:-:S02]  /*2d8e0*/  F2FP.TF32.F32.PACK_B R13, R13 ;  /* 0x0000000dff0d723e */ /* 0x000fc400024050ff */
[----:B------:R-:W-:Y:S01]  /*2d8f0*/  F2FP.TF32.F32.PACK_B R19, R19 ;  /* 0x00000013ff13723e */ /* 0x000fe200024050ff */
[-C--:B-1----:R-:W-:Y:S01]  /*2d900*/  FMUL R9, R210, R2.reuse ;  /* 0x00000002d2097220 */ /* 0x082fe20000400000 */
        /* <DEDUP_REMOVED lines=204> */
[----:B------:R-:W-:Y:S01]  /*2e5d0*/  ISETP.GT.AND P6, PT, R0, 0xe9, P3 ;  /* 0x000000e90000780c */ /* 0x000fe20001fc4270 */
[-C--:B0-----:R-:W-:Y:S01]  /*2e5e0*/  FMUL R13, R159, R2.reuse ;  /* 0x000000029f0d7220 */ /* 0x081fe20000400000 */
[----:B------:R-:W-:Y:S01]  /*2e5f0*/  F2FP.TF32.F32.PACK_B R11, R11 ;  /* 0x0000000bff0b723e */ /* 0x000fe200024050ff */
[-C--:B-1----:R-:W-:Y:S01]  /*2e600*/  FMUL R3, R157, R2.reuse ;  /* 0x000000029d037220 */ /* 0x082fe20000400000 */
[----:B------:R-:W-:Y:S01]  /*2e610*/  F2FP.TF32.F32.PACK_B R15, R15 ;  /* 0x0000000fff0f723e */ /* 0x000fe200024050ff */
[----:B--2---:R-:W-:Y:S01]  /*2e620*/  FMUL R9, R156, R2 ;  /* 0x000000029c097220 */ /* 0x004fe20000400000 */
[----:B------:R-:W-:Y:S02]  /*2e630*/  F2FP.TF32.F32.PACK_B R13, R13 ;  /* 0x0000000dff0d723e */ /* 0x000fe400024050ff */
[----:B------:R-:W-:Y:S01]  /*2e640*/  F2FP.TF32.F32.PACK_B R3, R3 ;  /* 0x00000003ff03723e */ /* 0x000fe200024050ff */
[----:B------:R0:W-:Y:S01]  /*2e650*/  @P5 STG.E desc[UR44][R4.64+0x384], R11 ;  /* 0x0003840b04005986 */ /* 0x0001e2000c10192c */
[----:B------:R-:W-:-:S03]  /*2e660*/  F2FP.TF32.F32.PACK_B R9, R9 ;  /* 0x00000009ff09723e */ /* 0x000fc600024050ff */
[----:B------:R-:W-:Y:S01]  /*2e670*/  @P0 STG.E desc[UR44][R6.64+0x380], R15 ;  /* 0x0003800f06000986 */ /* 0x000fe2000c10192c */
[----:B------:R-:W-:-:S03]  /*2e680*/  ISETP.GT.AND P0, PT, R0, 0xe8, P2 ;  /* 0x000000e80000780c */ /* 0x000fc60001704270 */
[----:B------:R1:W-:Y:S01]  /*2e690*/  @P1 STG.E desc[UR44][R6.64+0x384], R13 ;  /* 0x0003840d06001986 */ /* 0x0003e2000c10192c */
[----:B------:R-:W-:-:S03]  /*2e6a0*/  ISETP.GT.AND P5, PT, R0, 0xe9, P2 ;  /* 0x000000e90000780c */ /* 0x000fc600017a4270 */
[----:B------:R2:W-:Y:S01]  /*2e6b0*/  @P4 STG.E desc[UR44][R4.64+0x3a0], R3 ;  /* 0x0003a00304004986 */ /* 0x0005e2000c10192c */
[-C--:B------:R-:W-:Y:S01]  /*2e6c0*/  FMUL R19, R155, R2.reuse ;  /* 0x000000029b137220 */ /* 0x080fe20000400000 */
[C---:B------:R-:W-:Y:S02]  /*2e6d0*/  ISETP.GT.AND P4, PT, R0.reuse, 0xf1, P3 ;  /* 0x000000f10000780c */ /* 0x040fe40001f84270 */
[----:B------:R3:W-:Y:S01]  /*2e6e0*/  @P6 STG.E desc[UR44][R4.64+0x3a4], R9 ;  /* 0x0003a40904006986 */ /* 0x0007e2000c10192c */
[----:B------:R-:W-:Y:S01]  /*2e6f0*/  ISETP.GT.AND P6, PT, R0, 0xf0, P3 ;  /* 0x000000f00000780c */ /* 0x000fe20001fc4270 */
[-C--:B0-----:R-:W-:Y:S01]  /*2e700*/  FMUL R11, R154, R2.reuse ;  /* 0x000000029a0b7220 */ /* 0x081fe20000400000 */
[-C--:B-1----:R-:W-:Y:S01]  /*2e710*/  FMUL R13, R153, R2.reuse ;  /* 0x00000002990d7220 */ /* 0x082fe20000400000 */
[----:B------:R-:W-:Y:S01]  /*2e720*/  F2FP.TF32.F32.PACK_B R19, R19 ;  /* 0x00000013ff13723e */ /* 0x000fe200024050ff */
[----:B--2---:R-:W-:Y:S02]  /*2e730*/  FMUL R3, R23, R2 ;  /* 0x0000000217037220 */ /* 0x004fe40000400000 */
[----:B------:R-:W-:-:S02]  /*2e740*/  F2FP.TF32.F32.PACK_B R11, R11 ;  /* 0x0000000bff0b723e */ /* 0x000fc400024050ff */
[----:B------:R-:W-:Y:S02]  /*2e750*/  F2FP.TF32.F32.PACK_B R13, R13 ;  /* 0x0000000dff0d723e */ /* 0x000fe400024050ff */
[----:B------:R-:W-:Y:S01]  /*2e760*/  F2FP.TF32.F32.PACK_B R3, R3 ;  /* 0x00000003ff03723e */ /* 0x000fe200024050ff */
[----:B------:R0:W-:Y:S04]  /*2e770*/  @P0 STG.E desc[UR44][R6.64+0x3a0], R19 ;  /* 0x0003a01306000986 */ /* 0x0001e8000c10192c */
[----:B------:R1:W-:Y:S04]  /*2e780*/  @P5 STG.E desc[UR44][R6.64+0x3a4], R11 ;  /* 0x0003a40b06005986 */ /* 0x0003e8000c10192c */
[----:B------:R-:W-:Y:S01]  /*2e790*/  @P6 STG.E desc[UR44][R4.64+0x3c0], R13 ;  /* 0x0003c00d04006986 */ /* 0x000fe2000c10192c */
[----:B------:R-:W-:-:S03]  /*2e7a0*/  ISETP.GT.AND P6, PT, R0, 0xf0, P2 ;  /* 0x000000f00000780c */ /* 0x000fc600017c4270 */
[----:B------:R2:W-:Y:S01]  /*2e7b0*/  @P4 STG.E desc[UR44][R4.64+0x3c4], R3 ;  /* 0x0003c40304004986 */ /* 0x0005e2000c10192c */
[C---:B------:R-:W-:Y:S02]  /*2e7c0*/  ISETP.GT.AND P4, PT, R0.reuse, 0xf8, P3 ;  /* 0x000000f80000780c */ /* 0x040fe40001f84270 */
[C---:B------:R-:W-:Y:S02]  /*2e7d0*/  ISETP.GT.AND P3, PT, R0.reuse, 0xf9, P3 ;  /* 0x000000f90000780c */ /* 0x040fe40001f64270 */
[----:B------:R-:W-:Y:S01]  /*2e7e0*/  ISETP.GT.AND P5, PT, R0, 0xf1, P2 ;  /* 0x000000f10000780c */ /* 0x000fe200017a4270 */
[-C--:B---3--:R-:W-:Y:S01]  /*2e7f0*/  FMUL R9, R22, R2.reuse ;  /* 0x0000000216097220 */ /* 0x088fe20000400000 */
[-C--:B------:R-:W-:Y:S01]  /*2e800*/  FMUL R15, R21, R2.reuse ;  /* 0x00000002150f7220 */ /* 0x080fe20000400000 */
[-C--:B0-----:R-:W-:Y:S01]  /*2e810*/  FMUL R19, R20, R2.reuse ;  /* 0x0000000214137220 */ /* 0x081fe20000400000 */
[----:B------:R-:W-:Y:S01]  /*2e820*/  FMUL R21, R18, R2 ;  /* 0x0000000212157220 */ /* 0x000fe20000400000 */
[----:B------:R-:W-:Y:S01]  /*2e830*/  USHF.L.U32 UR12, UR8, 0x9, URZ ;  /* 0x00000009080c7899 */ /* 0x000fe2000800063f */
[----:B------:R-:W-:-:S02]  /*2e840*/  F2FP.TF32.F32.PACK_B R9, R9 ;  /* 0x00000009ff09723e */ /* 0x000fc400024050ff */
[----:B------:R-:W-:Y:S02]  /*2e850*/  F2FP.TF32.F32.PACK_B R15, R15 ;  /* 0x0000000fff0f723e */ /* 0x000fe400024050ff */
[----:B------:R-:W-:Y:S01]  /*2e860*/  F2FP.TF32.F32.PACK_B R19, R19 ;  /* 0x00000013ff13723e */ /* 0x000fe200024050ff */
[----:B------:R-:W-:Y:S01]  /*2e870*/  USHF.L.U64.HI UR11, UR8, 0x9, UR9 ;  /* 0x00000009080b7899 */ /* 0x000fe20008010209 */
[----:B------:R-:W-:Y:S01]  /*2e880*/  F2FP.TF32.F32.PACK_B R21, R21 ;  /* 0x00000015ff15723e */ /* 0x000fe200024050ff */
[----:B-1----:R-:W-:Y:S01]  /*2e890*/  @P3 IMAD.MOV.U32 R11, RZ, RZ, R5 ;  /* 0x000000ffff0b3224 */ /* 0x002fe200078e0005 */
[----:B------:R-:W-:Y:S01]  /*2e8a0*/  @P3 MOV R10, R4 ;  /* 0x00000004000a3202 */ /* 0x000fe20000000f00 */
[----:B------:R0:W-:Y:S01]  /*2e8b0*/  @P6 STG.E desc[UR44][R6.64+0x3c0], R9 ;  /* 0x0003c00906006986 */ /* 0x0001e2000c10192c */
[----:B--2---:R-:W-:-:S03]  /*2e8c0*/  IMAD.U32 R3, RZ, RZ, UR12 ;  /* 0x0000000cff037e24 */ /* 0x004fc6000f8e00ff */
[----:B------:R-:W-:Y:S01]  /*2e8d0*/  @P5 STG.E desc[UR44][R6.64+0x3c4], R15 ;  /* 0x0003c40f06005986 */ /* 0x000fe2000c10192c */
[----:B------:R-:W-:-:S03]  /*2e8e0*/  ISETP.GT.AND P1, PT, R158, 0x80, PT ;  /* 0x000000809e00780c */ /* 0x000fc60003f24270 */
[----:B------:R1:W-:Y:S01]  /*2e8f0*/  @P4 STG.E desc[UR44][R4.64+0x3e0], R19 ;  /* 0x0003e01304004986 */ /* 0x0003e2000c10192c */
[C---:B------:R-:W-:Y:S02]  /*2e900*/  ISETP.GT.AND P4, PT, R0.reuse, 0xf8, P2 ;  /* 0x000000f80000780c */ /* 0x040fe40001784270 */
[----:B------:R-:W-:Y:S01]  /*2e910*/  ISETP.GT.AND P2, PT, R0, 0xf9, P2 ;  /* 0x000000f90000780c */ /* 0x000fe20001744270 */
[----:B------:R2:W-:Y:S01]  /*2e920*/  @P3 STG.E desc[UR44][R10.64+0x3e4], R21 ;  /* 0x0003e4150a003986 */ /* 0x0005e2000c10192c */
[----:B0-----:R-:W-:Y:S01]  /*2e930*/  MOV R9, UR11 ;  /* 0x0000000b00097c02 */ /* 0x001fe20008000f00 */
[-C--:B------:R-:W-:Y:S01]  /*2e940*/  FMUL R23, R14, R2.reuse ;  /* 0x000000020e177220 */ /* 0x080fe20000400000 */
[----:B------:R-:W-:Y:S01]  /*2e950*/  IADD3 R8, P3, P6, R4, UR5, R3 ;  /* 0x0000000504087c10 */ /* 0x000fe2000fe7e003 */
[-C--:B------:R-:W-:Y:S01]  /*2e960*/  FMUL R13, R12, R2.reuse ;  /* 0x000000020c0d7220 */ /* 0x080fe20000400000 */
[----:B------:R-:W-:Y:S02]  /*2e970*/  ISETP.GT.AND P5, PT, R0, RZ, P1 ;  /* 0x000000ff0000720c */ /* 0x000fe40000fa4270 */
[----:B------:R-:W-:Y:S01]  /*2e980*/  IADD3.X R9, R5, UR4, R9, P3, P6 ;  /* 0x0000000405097c10 */ /* 0x000fe20009fec409 */
[----:B------:R-:W-:Y:S01]  /*2e990*/  FMUL R3, R24, R2 ;  /* 0x0000000218037220 */ /* 0x000fe20000400000 */
[----:B------:R-:W-:-:S02]  /*2e9a0*/  ISETP.GT.AND P3, PT, R0, 0x1, P1 ;  /* 0x000000010000780c */ /* 0x000fc40000f64270 */
[----:B------:R-:W-:Y:S01]  /*2e9b0*/  F2FP.TF32.F32.PACK_B R23, R23 ;  /* 0x00000017ff17723e */ /* 0x000fe200024050ff */
[----:B------:R-:W-:Y:S01]  /*2e9c0*/  FMUL R25, R25, R2 ;  /* 0x0000000219197220 */ /* 0x000fe20000400000 */
[----:B-1----:R-:W-:Y:S02]  /*2e9d0*/  IADD3 R4, P6, R4, UR12, RZ ;  /* 0x0000000c04047c10 */ /* 0x002fe4000ffde0ff */
[----:B------:R-:W-:Y:S02]  /*2e9e0*/  F2FP.TF32.F32.PACK_B R13, R13 ;  /* 0x0000000dff0d723e */ /* 0x000fe400024050ff */
[----:B------:R-:W-:Y:S01]  /*2e9f0*/  ISETP.GT.AND P0, PT, R158, 0x88, PT ;  /* 0x000000889e00780c */ /* 0x000fe20003f04270 */
[----:B------:R-:W-:Y:S01]  /*2ea00*/  @P4 STG.E desc[UR44][R6.64+0x3e0], R23 ;  /* 0x0003e01706004986 */ /* 0x000fe2000c10192c */
[----:B------:R-:W-:Y:S02]  /*2ea10*/  IADD3.X R5, R5, UR11, RZ, P6, !PT ;  /* 0x0000000b05057c10 */ /* 0x000fe4000b7fe4ff */
[----:B------:R-:W-:Y:S01]  /*2ea20*/  F2FP.TF32.F32.PACK_B R3, R3 ;  /* 0x00000003ff03723e */ /* 0x000fe200024050ff */
[----:B------:R-:W-:Y:S01]  /*2ea30*/  @P2 STG.E desc[UR44][R6.64+0x3e4], R13 ;  /* 0x0003e40d06002986 */ /* 0x000fe2000c10192c */
[----:B------:R-:W-:-:S02]  /*2ea40*/  F2FP.TF32.F32.PACK_B R25, R25 ;  /* 0x00000019ff19723e */ /* 0x000fc400024050ff */
[----:B------:R-:W-:Y:S01]  /*2ea50*/  ISETP.GT.AND P2, PT, R0, RZ, P0 ;  /* 0x000000ff0000720c */ /* 0x000fe20000744270 */
[----:B------:R0:W-:Y:S01]  /*2ea60*/  @P5 STG.E desc[UR44][R4.64], R3 ;  /* 0x0000000304005986 */ /* 0x0001e2000c10192c */
[-C--:B------:R-:W-:Y:S01]  /*2ea70*/  FMUL R15, R26, R2.reuse ;  /* 0x000000021a0f7220 */ /* 0x080fe20000400000 */
[----:B------:R-:W-:Y:S02]  /*2ea80*/  ISETP.GT.AND P4, PT, R0, 0x1, P0 ;  /* 0x000000010000780c */ /* 0x000fe40000784270 */
[----:B--2---:R-:W-:Y:S01]  /*2ea90*/  IADD3 R10, P5, R4, UR5, RZ ;  /* 0x00000005040a7c10 */ /* 0x004fe2000ffbe0ff */
[----:B------:R-:W-:Y:S01]  /*2eaa0*/  @P3 STG.E desc[UR44][R4.64+0x4], R25 ;  /* 0x0000041904003986 */ /* 0x000fe2000c10192c */
[----:B------:R-:W-:Y:S01]  /*2eab0*/  ISETP.GT.AND P3, PT, R0, 0x8, P1 ;  /* 0x000000080000780c */ /* 0x000fe20000f64270 */
[-C--:B------:R-:W-:Y:S01]  /*2eac0*/  FMUL R27, R27, R2.reuse ;  /* 0x000000021b1b7220 */ /* 0x080fe20000400000 */
[----:B------:R-:W-:Y:S02]  /*2ead0*/  F2FP.TF32.F32.PACK_B R15, R15 ;  /* 0x0000000fff0f723e */ /* 0x000fe400024050ff */
[----:B------:R-:W-:Y:S01]  /*2eae0*/  IADD3.X R11, R5, UR4, RZ, P5, !PT ;  /* 0x00000004050b7c10 */ /* 0x000fe2000affe4ff */
[----:B0-----:R-:W-:Y:S01]  /*2eaf0*/  FMUL R3, R28, R2 ;  /* 0x000000021c037220 */ /* 0x001fe20000400000 */
[----:B------:R-:W-:-:S02]  /*2eb00*/  F2FP.TF32.F32.PACK_B R27, R27 ;  /* 0x0000001bff1b723e */ /* 0x000fc400024050ff */
[C---:B------:R-:W-:Y:S01]  /*2eb10*/  ISETP.GT.AND P5, PT, R0.reuse, 0x9, P1 ;  /* 0x000000090000780c */ /* 0x040fe20000fa4270 */
[----:B------:R-:W-:Y:S01]  /*2eb20*/  @P2 STG.E desc[UR44][R10.64], R15 ;  /* 0x0000000f0a002986 */ /* 0x000fe2000c10192c */
[----:B------:R-:W-:Y:S02]  /*2eb30*/  F2FP.TF32.F32.PACK_B R3, R3 ;  /* 0x00000003ff03723e */ /* 0x000fe400024050ff */
[----:B------:R-:W-:Y:S01]  /*2eb40*/  ISETP.GT.AND P2, PT, R0, 0x8, P0 ;  /* 0x000000080000780c */ /* 0x000fe20000744270 */
[-C--:B------:R-:W-:Y:S01]  /*2eb50*/  FMUL R29, R29, R2.reuse ;  /* 0x000000021d1d7220 */ /* 0x080fe20000400000 */
[----:B------:R0:W-:Y:S01]  /*2eb60*/  @P4 STG.E desc[UR44][R10.64+0x4], R27 ;  /* 0x0000041b0a004986 */ /* 0x0001e2000c10192c */
[----:B------:R-:W-:Y:S01]  /*2eb70*/  FMUL R13, R30, R2 ;  /* 0x000000021e0d7220 */ /* 0x000fe20000400000 */
[----:B------:R-:W-:Y:S02]  /*2eb80*/  IADD3 R6, P4, R4, UR5, RZ ;  /* 0x0000000504067c10 */ /* 0x000fe4000ff9e0ff */
[----:B------:R1:W-:Y:S01]  /*2eb90*/  @P3 STG.E desc[UR44][R4.64+0x20], R3 ;  /* 0x0000200304003986 */ /* 0x0003e2000c10192c */
[----:B------:R-:W-:-:S02]  /*2eba0*/  ISETP.GT.AND P3, PT, R0, 0x9, P0 ;  /* 0x000000090000780c */ /* 0x000fc40000764270 */
[----:B------:R-:W-:Y:S01]  /*2ebb0*/  F2FP.TF32.F32.PACK_B R29, R29 ;  /* 0x0000001dff1d723e */ /* 0x000fe200024050ff */
[----:B------:R-:W-:Y:S01]  /*2ebc0*/  FMUL R31, R31, R2 ;  /* 0x000000021f1f7220 */ /* 0x000fe20000400000 */
[----:B------:R-:W-:Y:S02]  /*2ebd0*/  F2FP.TF32.F32.PACK_B R13, R13 ;  /* 0x0000000dff0d723e */ /* 0x000fe400024050ff */
[----:B------:R-:W-:Y:S01]  /*2ebe0*/  IADD3.X R7, R5, UR4, RZ, P4, !PT ;  /* 0x0000000405077c10 */ /* 0x000fe2000a7fe4ff */
[----:B------:R-:W-:Y:S01]  /*2ebf0*/  @P5 STG.E desc[UR44][R4.64+0x24], R29 ;  /* 0x0000241d04005986 */ /* 0x000fe2000c10192c */
[----:B------:R-:W-:-:S03]  /*2ec00*/  F2FP.TF32.F32.PACK_B R31, R31 ;  /* 0x0000001fff1f723e */ /* 0x000fc600024050ff */
[----:B------:R2:W-:Y:S01]  /*2ec10*/  @P2 STG.E desc[UR44][R6.64+0x20], R13 ;  /* 0x0000200d06002986 */ /* 0x0005e2000c10192c */
[C---:B------:R-:W-:Y:S02]  /*2ec20*/  ISETP.GT.AND P2, PT, R0.reuse, 0x10, P0 ;  /* 0x000000100000780c */ /* 0x040fe40000744270 */
[C---:B------:R-:W-:Y:S01]  /*2ec30*/  ISETP.GT.AND P4, PT, R0.reuse, 0x10, P1 ;  /* 0x000000100000780c */ /* 0x040fe20000f84270 */
[----:B------:R-:W-:Y:S01]  /*2ec40*/  @P3 STG.E desc[UR44][R8.64+0x24], R31 ;  /* 0x0000241f08003986 */ /* 0x000fe2000c10192c */
[----:B------:R-:W-:Y:S01]  /*2ec50*/  ISETP.GT.AND P5, PT, R0, 0x11, P1 ;  /* 0x000000110000780c */ /* 0x000fe20000fa4270 */
[-C--:B0-----:R-:W-:Y:S01]  /*2ec60*/  FMUL R11, R32, R2.reuse ;  /* 0x00000002200b7220 */ /* 0x081fe20000400000 */
[----:B------:R-:W-:Y:S01]  /*2ec70*/  ISETP.GT.AND P3, PT, R0, 0x11, P0 ;  /* 0x000000110000780c */ /* 0x000fe20000764270 */
[-C--:B------:R-:W-:Y:S01]  /*2ec80*/  FMUL R33, R33, R2.reuse ;  /* 0x0000000221217220 */ /* 0x080fe20000400000 */
[----:B-1----:R-:W-:Y:S02]  /*2ec90*/  FMUL R3, R34, R2 ;  /* 0x0000000222037220 */ /* 0x002fe40000400000 */
[----:B------:R-:W-:-:S02]  /*2eca0*/  F2FP.TF32.F32.PACK_B R11, R11 ;  /* 0x0000000bff0b723e */ /* 0x000fc400024050ff */
[----:B------:R-:W-:Y:S01]  /*2ecb0*/  F2FP.TF32.F32.PACK_B R33, R33 ;  /* 0x00000021ff21723e */ /* 0x000fe200024050ff */
[----:B--2---:R-:W-:Y:S01]  /*2ecc0*/  @P2 IMAD.MOV.U32 R6, RZ, RZ, R8 ;  /* 0x000000ffff062224 */ /* 0x004fe200078e0008 */
[----:B------:R-:W-:Y:S01]  /*2ecd0*/  F2FP.TF32.F32.PACK_B R3, R3 ;  /* 0x00000003ff03723e */ /* 0x000fe200024050ff */
[----:B------:R-:W-:Y:S01]  /*2ece0*/  FMUL R35, R35, R2 ;  /* 0x0000000223237220 */ /* 0x000fe20000400000 */
[----:B------:R-:W-:Y:S01]  /*2ecf0*/  @P2 MOV R7, R9 ;  /* 0x0000000900072202 */ /* 0x000fe20000000f00 */
[----:B------:R-:W-:Y:S04]  /*2ed00*/  @P4 STG.E desc[UR44][R4.64+0x40], R11 ;  /* 0x0000400b04004986 */ /* 0x000fe8000c10192c */
[----:B------:R-:W-:Y:S01]  /*2ed10*/  @P5 STG.E desc[UR44][R4.64+0x44], R33 ;  /* 0x0000442104005986 */ /* 0x000fe2000c10192c */
[----:B------:R-:W-:-:S03]  /*2ed20*/  F2FP.TF32.F32.PACK_B R35, R35 ;  /* 0x00000023ff23723e */ /* 0x000fc600024050ff */
[----:B------:R0:W-:Y:S01]  /*2ed30*/  @P2 STG.E desc[UR44][R6.64+0x40], R3 ;  /* 0x0000400306002986 */ /* 0x0001e2000c10192c */
[C---:B------:R-:W-:Y:S02]  /*2ed40*/  ISETP.GT.AND P2, PT, R0.reuse, 0x18, P0 ;  /* 0x000000180000780c */ /* 0x040fe40000744270 */
[C---:B------:R-:W-:Y:S02]  /*2ed50*/  ISETP.GT.AND P4, PT, R0.reuse, 0x18, P1 ;  /* 0x000000180000780c */ /* 0x040fe40000f84270 */
[----:B------:R-:W-:Y:S01]  /*2ed60*/  ISETP.GT.AND P5, PT, R0, 0x19, P1 ;  /* 0x000000190000780c */ /* 0x000fe20000fa4270 */
[----:B0-----:R-:W-:Y:S01]  /*2ed70*/  @P3 IMAD.MOV.U32 R6, RZ, RZ, R8 ;  /* 0x000000ffff063224 */ /* 0x001fe200078e0008 */
[----:B------:R-:W-:Y:S01]  /*2ed80*/  @P3 MOV R7, R9 ;  /* 0x0000000900073202 */ /* 0x000fe20000000f00 */
[-C--:B------:R-:W-:Y:S01]  /*2ed90*/  FMUL R13, R36, R2.reuse ;  /* 0x00000002240d7220 */ /* 0x080fe20000400000 */
[----:B------:R-:W-:-:S03]  /*2eda0*/  FMUL R37, R37, R2 ;  /* 0x0000000225257220 */ /* 0x000fc60000400000 */
[----:B------:R0:W-:Y:S01]  /*2edb0*/  @P3 STG.E desc[UR44][R6.64+0x44], R35 ;  /* 0x0000442306003986 */ /* 0x0001e2000c10192c */
[----:B------:R-:W-:Y:S01]  /*2edc0*/  ISETP.GT.AND P3, PT, R0, 0x19, P0 ;  /* 0x000000190000780c */ /* 0x000fe20000764270 */
[-C--:B------:R-:W-:Y:S01]  /*2edd0*/  FMUL R11, R38, R2.reuse ;  /* 0x00000002260b7220 */ /* 0x080fe20000400000 */
[----:B------:R-:W-:Y:S02]  /*2ede0*/  F2FP.TF32.F32.PACK_B R13, R13 ;  /* 0x0000000dff0d723e */ /* 0x000fe400024050ff */
[----:B------:R-:W-:Y:S01]  /*2edf0*/  F2FP.TF32.F32.PACK_B R37, R37 ;  /* 0x00000025ff25723e */ /* 0x000fe200024050ff */
[----:B------:R-:W-:Y:S01]  /*2ee00*/  FMUL R39, R39, R2 ;  /* 0x0000000227277220 */ /* 0x000fe20000400000 */
[----:B------:R-:W-:Y:S01]  /*2ee10*/  F2FP.TF32.F32.PACK_B R11, R11 ;  /* 0x0000000bff0b723e */ /* 0x000fe200024050ff */
[----:B------:R-:W-:Y:S01]  /*2ee20*/  @P4 STG.E desc[UR44][R4.64+0x60], R13 ;  /* 0x0000600d04004986 */ /* 0x000fe2000c10192c */
[----:B0-----:R-:W-:Y:S01]  /*2ee30*/  @P2 IMAD.MOV.U32 R6, RZ, RZ, R8 ;  /* 0x000000ffff062224 */ /* 0x001fe200078e0008 */
[----:B------:R-:W-:-:S02]  /*2ee40*/  @P2 MOV R7, R9 ;  /* 0x0000000900072202 */ /* 0x000fc40000000f00 */
        /* <DEDUP_REMOVED lines=406> */
[-C--:B------:R-:W-:Y:S01]  /*307b0*/  FMUL R13, R120, R2.reuse ;  /* 0x00000002780d7220 */ /* 0x080fe20000400000 */
[----:B0-----:R-:W-:Y:S01]  /*307c0*/  @P3 IMAD.MOV.U32 R6, RZ, RZ, R8 ;  /* 0x000000ffff063224 */ /* 0x001fe200078e0008 */
[----:B------:R-:W-:Y:S01]  /*307d0*/  @P3 MOV R7, R9 ;  /* 0x0000000900073202 */ /* 0x000fe20000000f00 */
[-C--:B------:R-:W-:Y:S01]  /*307e0*/  FMUL R121, R121, R2.reuse ;  /* 0x0000000279797220 */ /* 0x080fe20000400000 */
[----:B------:R-:W-:-:S03]  /*307f0*/  FMUL R11, R122, R2 ;  /* 0x000000027a0b7220 */ /* 0x000fc60000400000 */
[----:B------:R0:W-:Y:S01]  /*30800*/  @P3 STG.E desc[UR44][R6.64+0x2e4], R119 ;  /* 0x0002e47706003986 */ /* 0x0001e2000c10192c */
[----:B------:R-:W-:Y:S02]  /*30810*/  ISETP.GT.AND P3, PT, R0, 0xc1, P0 ;  /* 0x000000c10000780c */ /* 0x000fe40000764270 */
        /* <DEDUP_REMOVED lines=8> */
[----:B------:R-:W-:Y:S01]  /*308a0*/  ISETP.GT.AND P4, PT, R0, 0xc8, P1 ;  /* 0x000000c80000780c */ /* 0x000fe20000f84270 */
[-C--:B------:R-:W-:Y:S01]  /*308b0*/  FMUL R3, R124, R2.reuse ;  /* 0x000000027c037220 */ /* 0x080fe20000400000 */
[----:B------:R-:W-:Y:S01]  /*308c0*/  F2FP.TF32.F32.PACK_B R123, R123 ;  /* 0x0000007bff7b723e */ /* 0x000fe200024050ff */
[----:B------:R0:W-:Y:S01]  /*308d0*/  @P2 STG.E desc[UR44][R6.64+0x300], R11 ;  /* 0x0003000b06002986 */ /* 0x0001e2000c10192c */
[C---:B------:R-:W-:Y:S02]  /*308e0*/  ISETP.GT.AND P2, PT, R0.reuse, 0xc8, P0 ;  /* 0x000000c80000780c */ /* 0x040fe40000744270 */
[----:B------:R-:W-:Y:S01]  /*308f0*/  ISETP.GT.AND P5, PT, R0, 0xc9, P1 ;  /* 0x000000c90000780c */ /* 0x000fe20000fa4270 */
[-C--:B------:R-:W-:Y:S01]  /*30900*/  FMUL R125, R125, R2.reuse ;  /* 0x000000027d7d7220 */ /* 0x080fe20000400000 */
[----:B------:R-:W-:Y:S01]  /*30910*/  F2FP.TF32.F32.PACK_B R3, R3 ;  /* 0x00000003ff03723e */ /* 0x000fe200024050ff */
[----:B0-----:R-:W-:Y:S01]  /*30920*/  @P3 IMAD.MOV.U32 R6, RZ, RZ, R8 ;  /* 0x000000ffff063224 */ /* 0x001fe200078e0008 */
[----:B------:R-:W-:Y:S01]  /*30930*/  @P3 MOV R7, R9 ;  /* 0x0000000900073202 */ /* 0x000fe20000000f00 */
[----:B------:R-:W-:-:S04]  /*30940*/  FMUL R13, R126, R2 ;  /* 0x000000027e0d7220 */ /* 0x000fc80000400000 */
[----:B------:R0:W-:Y:S01]  /*30950*/  @P3 STG.E desc[UR44][R6.64+0x304], R123 ;  /* 0x0003047b06003986 */ /* 0x0001e2000c10192c */
[C---:B------:R-:W-:Y:S02]  /*30960*/  ISETP.GT.AND P3, PT, R0.reuse, 0xc9, P0 ;  /* 0x000000c90000780c */ /* 0x040fe40000764270 */
[----:B------:R-:W-:Y:S01]  /*30970*/  F2FP.TF32.F32.PACK_B R125, R125 ;  /* 0x0000007dff7d723e */ /* 0x000fe200024050ff */
[----:B------:R-:W-:Y:S01]  /*30980*/  @P4 STG.E desc[UR44][R4.64+0x320], R3 ;  /* 0x0003200304004986 */ /* 0x000fe2000c10192c */
[----:B------:R-:W-:Y:S01]  /*30990*/  ISETP.GT.AND P4, PT, R0, 0xd0, P1 ;  /* 0x000000d00000780c */ /* 0x000fe20000f84270 */
[-C--:B------:R-:W-:Y:S01]  /*309a0*/  FMUL R127, R127, R2.reuse ;  /* 0x000000027f7f7220 */ /* 0x080fe20000400000 */
[----:B------:R-:W-:Y:S01]  /*309b0*/  F2FP.TF32.F32.PACK_B R13, R13 ;  /* 0x0000000dff0d723e */ /* 0x000fe200024050ff */
[----:B------:R-:W-:Y:S01]  /*309c0*/  FMUL R11, R128, R2 ;  /* 0x00000002800b7220 */ /* 0x000fe20000400000 */
[----:B0-----:R-:W-:Y:S01]  /*309d0*/  @P2 IMAD.MOV.U32 R6, RZ, RZ, R8 ;  /* 0x000000ffff062224 */ /* 0x001fe200078e0008 */
[----:B------:R-:W-:Y:S01]  /*309e0*/  @P2 MOV R7, R9 ;  /* 0x0000000900072202 */ /* 0x000fe20000000f00 */
[----:B------:R-:W-:Y:S01]  /*309f0*/  @P5 STG.E desc[UR44][R4.64+0x324], R125 ;  /* 0x0003247d04005986 */ /* 0x000fe2000c10192c */
[----:B------:R-:W-:-:S02]  /*30a00*/  ISETP.GT.AND P5, PT, R0, 0xd1, P1 ;  /* 0x000000d10000780c */ /* 0x000fc40000fa4270 */
[----:B------:R-:W-:Y:S01]  /*30a10*/  F2FP.TF32.F32.PACK_B R127, R127 ;  /* 0x0000007fff7f723e */ /* 0x000fe200024050ff */
[----:B------:R0:W-:Y:S01]  /*30a20*/  @P2 STG.E desc[UR44][R6.64+0x320], R13 ;  /* 0x0003200d06002986 */ /* 0x0001e2000c10192c */
[----:B------:R-:W-:Y:S02]  /*30a30*/  F2FP.TF32.F32.PACK_B R11, R11 ;  /* 0x0000000bff0b723e */ /* 0x000fe400024050ff */
[----:B------:R-:W-:Y:S01]  /*30a40*/  ISETP.GT.AND P2, PT, R0, 0xd0, P0 ;  /* 0x000000d00000780c */ /* 0x000fe20000744270 */
[-C--:B------:R-:W-:Y:S01]  /*30a50*/  FMUL R129, R129, R2.reuse ;  /* 0x0000000281817220 */ /* 0x080fe20000400000 */
[----:B0-----:R-:W-:Y:S01]  /*30a60*/  @P3 IMAD.MOV.U32 R6, RZ, RZ, R8 ;  /* 0x000000ffff063224 */ /* 0x001fe200078e0008 */
[----:B------:R-:W-:Y:S01]  /*30a70*/  @P3 MOV R7, R9 ;  /* 0x0000000900073202 */ /* 0x000fe20000000f00 */
[----:B------:R-:W-:Y:S02]  /*30a80*/  FMUL R3, R130, R2 ;  /* 0x0000000282037220 */ /* 0x000fe40000400000 */
[----:B------:R-:W-:-:S02]  /*30a90*/  F2FP.TF32.F32.PACK_B R129, R129 ;  /* 0x00000081ff81723e */ /* 0x000fc400024050ff */
[----:B------:R0:W-:Y:S04]  /*30aa0*/  @P3 STG.E desc[UR44][R6.64+0x324], R127 ;  /* 0x0003247f06003986 */ /* 0x0001e8000c10192c */
[----:B------:R1:W-:Y:S01]  /*30ab0*/  @P4 STG.E desc[UR44][R4.64+0x340], R11 ;  /* 0x0003400b04004986 */ /* 0x0003e2000c10192c */
[C---:B------:R-:W-:Y:S02]  /*30ac0*/  ISETP.GT.AND P4, PT, R0.reuse, 0xd1, P0 ;  /* 0x000000d10000780c */ /* 0x040fe40000784270 */
[C---:B------:R-:W-:Y:S01]  /*30ad0*/  ISETP.GT.AND P3, PT, R0.reuse, 0xd8, P0 ;  /* 0x000000d80000780c */ /* 0x040fe20000764270 */
[----:B------:R-:W-:Y:S01]  /*30ae0*/  @P5 STG.E desc[UR44][R4.64+0x344], R129 ;  /* 0x0003448104005986 */ /* 0x000fe2000c10192c */
[----:B------:R-:W-:Y:S01]  /*30af0*/  ISETP.GT.AND P5, PT, R0, 0xd8, P1 ;  /* 0x000000d80000780c */ /* 0x000fe20000fa4270 */
[-C--:B------:R-:W-:Y:S01]  /*30b00*/  FMUL R131, R131, R2.reuse ;  /* 0x0000000283837220 */ /* 0x080fe20000400000 */
[----:B------:R-:W-:Y:S01]  /*30b10*/  F2FP.TF32.F32.PACK_B R3, R3 ;  /* 0x00000003ff03723e */ /* 0x000fe200024050ff */
[----:B0-----:R-:W-:Y:S01]  /*30b20*/  @P2 IMAD.MOV.U32 R6, RZ, RZ, R8 ;  /* 0x000000ffff062224 */ /* 0x001fe200078e0008 */
[----:B------:R-:W-:Y:S01]  /*30b30*/  @P2 MOV R7, R9 ;  /* 0x0000000900072202 */ /* 0x000fe20000000f00 */
[-C--:B------:R-:W-:Y:S01]  /*30b40*/  FMUL R13, R132, R2.reuse ;  /* 0x00000002840d7220 */ /* 0x080fe20000400000 */
[----:B------:R-:W-:Y:S01]  /*30b50*/  ISETP.GT.AND P6, PT, R0, 0xd9, P1 ;  /* 0x000000d90000780c */ /* 0x000fe20000fc4270 */
[-C--:B------:R-:W-:Y:S01]  /*30b60*/  FMUL R133, R133, R2.reuse ;  /* 0x0000000285857220 */ /* 0x080fe20000400000 */
[----:B------:R-:W-:Y:S01]  /*30b70*/  F2FP.TF32.F32.PACK_B R131, R131 ;  /* 0x00000083ff83723e */ /* 0x000fe200024050ff */
[----:B------:R0:W-:Y:S01]  /*30b80*/  @P2 STG.E desc[UR44][R6.64+0x340], R3 ;  /* 0x0003400306002986 */ /* 0x0001e2000c10192c */
[----:B-1----:R-:W-:Y:S01]  /*30b90*/  FMUL R11, R134, R2 ;  /* 0x00000002860b7220 */ /* 0x002fe20000400000 */
[----:B------:R-:W-:-:S02]  /*30ba0*/  F2FP.TF32.F32.PACK_B R13, R13 ;  /* 0x0000000dff0d723e */ /* 0x000fc400024050ff */
[----:B------:R-:W-:Y:S02]  /*30bb0*/  ISETP.GT.AND P2, PT, R0, 0xd9, P0 ;  /* 0x000000d90000780c */ /* 0x000fe40000744270 */
[----:B------:R-:W-:Y:S01]  /*30bc0*/  F2FP.TF32.F32.PACK_B R133, R133 ;  /* 0x00000085ff85723e */ /* 0x000fe200024050ff */
[----:B0-----:R-:W-:Y:S01]  /*30bd0*/  @P4 IMAD.MOV.U32 R6, RZ, RZ, R8 ;  /* 0x000000ffff064224 */ /* 0x001fe200078e0008 */
[----:B------:R-:W-:Y:S02]  /*30be0*/  @P4 MOV R7, R9 ;  /* 0x0000000900074202 */ /* 0x000fe40000000f00 */
[----:B------:R-:W-:-:S03]  /*30bf0*/  F2FP.TF32.F32.PACK_B R11, R11 ;  /* 0x0000000bff0b723e */ /* 0x000fc600024050ff */
[----:B------:R0:W-:Y:S01]  /*30c00*/  @P4 STG.E desc[UR44][R6.64+0x344], R131 ;  /* 0x0003448306004986 */ /* 0x0001e2000c10192c */
[----:B------:R-:W-:-:S03]  /*30c10*/  FMUL R135, R135, R2 ;  /* 0x0000000287877220 */ /* 0x000fc60000400000 */
[----:B------:R1:W-:Y:S01]  /*30c20*/  @P5 STG.E desc[UR44][R4.64+0x360], R13 ;  /* 0x0003600d04005986 */ /* 0x0003e2000c10192c */
[----:B------:R-:W-:-:S03]  /*30c30*/  ISETP.GT.AND P5, PT, R0, 0xe0, P0 ;  /* 0x000000e00000780c */ /* 0x000fc600007a4270 */
[----:B------:R-:W-:Y:S01]  /*30c40*/  @P6 STG.E desc[UR44][R4.64+0x364], R133 ;  /* 0x0003648504006986 */ /* 0x000fe2000c10192c */
[----:B0-----:R-:W-:Y:S01]  /*30c50*/  @P3 IMAD.MOV.U32 R6, RZ, RZ, R8 ;  /* 0x000000ffff063224 */ /* 0x001fe200078e0008 */
[----:B------:R-:W-:Y:S02]  /*30c60*/  @P3 MOV R7, R9 ;  /* 0x0000000900073202 */ /* 0x000fe40000000f00 */
[----:B------:R-:W-:-:S03]  /*30c70*/  ISETP.GT.AND P4, PT, R0, 0xe1, P1 ;  /* 0x000000e10000780c */ /* 0x000fc60000f84270 */
[----:B------:R0:W-:Y:S01]  /*30c80*/  @P3 STG.E desc[UR44][R6.64+0x360], R11 ;  /* 0x0003600b06003986 */ /* 0x0001e2000c10192c */
[----:B------:R-:W-:Y:S01]  /*30c90*/  ISETP.GT.AND P3, PT, R0, 0xe0, P1 ;  /* 0x000000e00000780c */ /* 0x000fe20000f64270 */
[-C--:B------:R-:W-:Y:S01]  /*30ca0*/  FMUL R3, R136, R2.reuse ;  /* 0x0000000288037220 */ /* 0x080fe20000400000 */
[----:B------:R-:W-:Y:S01]  /*30cb0*/  ISETP.GT.AND P6, PT, R0, 0xe1, P0 ;  /* 0x000000e10000780c */ /* 0x000fe200007c4270 */
[-C--:B------:R-:W-:Y:S01]  /*30cc0*/  FMUL R137, R137, R2.reuse ;  /* 0x0000000289897220 */ /* 0x080fe20000400000 */
[----:B------:R-:W-:Y:S01]  /*30cd0*/  F2FP.TF32.F32.PACK_B R135, R135 ;  /* 0x00000087ff87723e */ /* 0x000fe200024050ff */
[-C--:B-1----:R-:W-:Y:S01]  /*30ce0*/  FMUL R13, R138, R2.reuse ;  /* 0x000000028a0d7220 */ /* 0x082fe20000400000 */
[----:B------:R-:W-:Y:S01]  /*30cf0*/  F2FP.TF32.F32.PACK_B R3, R3 ;  /* 0x00000003ff03723e */ /* 0x000fe200024050ff */
[----:B0-----:R-:W-:Y:S01]  /*30d00*/  @P2 IMAD.MOV.U32 R6, RZ, RZ, R8 ;  /* 0x000000ffff062224 */ /* 0x001fe200078e0008 */
[----:B------:R-:W-:Y:S02]  /*30d10*/  @P2 MOV R7, R9 ;  /* 0x0000000900072202 */ /* 0x000fe40000000f00 */
[----:B------:R-:W-:Y:S01]  /*30d20*/  F2FP.TF32.F32.PACK_B R137, R137 ;  /* 0x00000089ff89723e */ /* 0x000fe200024050ff */
[----:B------:R-:W-:Y:S01]  /*30d30*/  FMUL R139, R139, R2 ;  /* 0x000000028b8b7220 */ /* 0x000fe20000400000 */
[----:B------:R-:W-:Y:S01]  /*30d40*/  F2FP.TF32.F32.PACK_B R13, R13 ;  /* 0x0000000dff0d723e */ /* 0x000fe200024050ff */
[----:B------:R0:W-:Y:S04]  /*30d50*/  @P2 STG.E desc[UR44][R6.64+0x364], R135 ;  /* 0x0003648706002986 */ /* 0x0001e8000c10192c */
[----:B------:R-:W-:Y:S01]  /*30d60*/  @P3 STG.E desc[UR44][R4.64+0x380], R3 ;  /* 0x0003800304003986 */ /* 0x000fe2000c10192c */
[----:B------:R-:W-:-:S03]  /*30d70*/  F2FP.TF32.F32.PACK_B R139, R139 ;  /* 0x0000008bff8b723e */ /* 0x000fc600024050ff */
[----:B------:R-:W-:Y:S01]  /*30d80*/  @P4 STG.E desc[UR44][R4.64+0x384], R137 ;  /* 0x0003848904004986 */ /* 0x000fe2000c10192c */
[----:B0-----:R-:W-:Y:S01]  /*30d90*/  @P5 IMAD.MOV.U32 R6, RZ, RZ, R8 ;  /* 0x000000ffff065224 */ /* 0x001fe200078e0008 */
[----:B------:R-:W-:-:S05]  /*30da0*/  @P5 MOV R7, R9 ;  /* 0x0000000900075202 */ /* 0x000fca0000000f00 */
[----:B------:R0:W-:Y:S01]  /*30db0*/  @P5 STG.E desc[UR44][R6.64+0x380], R13 ;  /* 0x0003800d06005986 */ /* 0x0001e2000c10192c */
[C---:B------:R-:W-:Y:S02]  /*30dc0*/  ISETP.GT.AND P5, PT, R0.reuse, 0xe8, P0 ;  /* 0x000000e80000780c */ /* 0x040fe400007a4270 */
[----:B------:R-:W-:Y:S01]  /*30dd0*/  ISETP.GT.AND P2, PT, R0, 0xe8, P1 ;  /* 0x000000e80000780c */ /* 0x000fe20000f44270 */
[----:B0-----:R-:W-:Y:S01]  /*30de0*/  @P6 IMAD.MOV.U32 R6, RZ, RZ, R8 ;  /* 0x000000ffff066224 */ /* 0x001fe200078e0008 */
[----:B------:R-:W-:Y:S01]  /*30df0*/  @P6 MOV R7, R9 ;  /* 0x0000000900076202 */ /* 0x000fe20000000f00 */
[----:B------:R-:W-:Y:S01]  /*30e00*/  FMUL R11, R140, R2 ;  /* 0x000000028c0b7220 */ /* 0x000fe20000400000 */
[----:B------:R-:W-:-:S03]  /*30e10*/  ISETP.GT.AND P3, PT, R0, 0xe9, P0 ;  /* 0x000000e90000780c */ /* 0x000fc60000764270 */
[----:B------:R0:W-:Y:S01]  /*30e20*/  @P6 STG.E desc[UR44][R6.64+0x384], R139 ;  /* 0x0003848b06006986 */ /* 0x0001e2000c10192c */
[----:B------:R-:W-:Y:S01]  /*30e30*/  ISETP.GT.AND P6, PT, R0, 0xe9, P1 ;  /* 0x000000e90000780c */ /* 0x000fe20000fc4270 */
[-C--:B------:R-:W-:Y:S01]  /*30e40*/  FMUL R141, R141, R2.reuse ;  /* 0x000000028d8d7220 */ /* 0x080fe20000400000 */
[-C--:B------:R-:W-:Y:S01]  /*30e50*/  FMUL R15, R142, R2.reuse ;  /* 0x000000028e0f7220 */ /* 0x080fe20000400000 */
[----:B------:R-:W-:Y:S02]  /*30e60*/  F2FP.TF32.F32.PACK_B R11, R11 ;  /* 0x0000000bff0b723e */ /* 0x000fe400024050ff */
[----:B------:R-:W-:Y:S02]  /*30e70*/  ISETP.GT.AND P4, PT, R0, 0xf0, P1 ;  /* 0x000000f00000780c */ /* 0x000fe40000f84270 */
[----:B------:R-:W-:Y:S01]  /*30e80*/  F2FP.TF32.F32.PACK_B R141, R141 ;  /* 0x0000008dff8d723e */ /* 0x000fe200024050ff */
[-C--:B------:R-:W-:Y:S01]  /*30e90*/  FMUL R143, R143, R2.reuse ;  /* 0x000000028f8f7220 */ /* 0x080fe20000400000 */
[----:B------:R-:W-:Y:S01]  /*30ea0*/  F2FP.TF32.F32.PACK_B R15, R15 ;  /* 0x0000000fff0f723e */ /* 0x000fe200024050ff */
[----:B0-----:R-:W-:Y:S01]  /*30eb0*/  @P5 IMAD.MOV.U32 R6, RZ, RZ, R8 ;  /* 0x000000ffff065224 */ /* 0x001fe200078e0008 */
[----:B------:R-:W-:Y:S01]  /*30ec0*/  @P5 MOV R7, R9 ;  /* 0x0000000900075202 */ /* 0x000fe20000000f00 */
[----:B------:R-:W-:Y:S01]  /*30ed0*/  FMUL R3, R144, R2 ;  /* 0x0000000290037220 */ /* 0x000fe20000400000 */
[----:B------:R-:W-:Y:S01]  /*30ee0*/  @P2 STG.E desc[UR44][R4.64+0x3a0], R11 ;  /* 0x0003a00b04002986 */ /* 0x000fe2000c10192c */
[----:B------:R-:W-:-:S03]  /*30ef0*/  F2FP.TF32.F32.PACK_B R143, R143 ;  /* 0x0000008fff8f723e */ /* 0x000fc600024050ff */
[----:B------:R-:W-:Y:S01]  /*30f00*/  @P6 STG.E desc[UR44][R4.64+0x3a4], R141 ;  /* 0x0003a48d04006986 */ /* 0x000fe2000c10192c */
[----:B------:R-:W-:-:S03]  /*30f10*/  F2FP.TF32.F32.PACK_B R3, R3 ;  /* 0x00000003ff03723e */ /* 0x000fc600024050ff */
[----:B------:R0:W-:Y:S01]  /*30f20*/  @P5 STG.E desc[UR44][R6.64+0x3a0], R15 ;  /* 0x0003a00f06005986 */ /* 0x0001e2000c10192c */
[C---:B------:R-:W-:Y:S02]  /*30f30*/  ISETP.GT.AND P5, PT, R0.reuse, 0xf0, P0 ;  /* 0x000000f00000780c */ /* 0x040fe400007a4270 */
[----:B------:R-:W-:Y:S01]  /*30f40*/  ISETP.GT.AND P2, PT, R0, 0xf1, P1 ;  /* 0x000000f10000780c */ /* 0x000fe20000f44270 */
[-C--:B------:R-:W-:Y:S01]  /*30f50*/  FMUL R145, R145, R2.reuse ;  /* 0x0000000291917220 */ /* 0x080fe20000400000 */
[----:B0-----:R-:W-:Y:S01]  /*30f60*/  @P3 IMAD.MOV.U32 R6, RZ, RZ, R8 ;  /* 0x000000ffff063224 */ /* 0x001fe200078e0008 */
[----:B------:R-:W-:Y:S01]  /*30f70*/  @P3 MOV R7, R9 ;  /* 0x0000000900073202 */ /* 0x000fe20000000f00 */
[----:B------:R-:W-:-:S04]  /*30f80*/  FMUL R13, R146, R2 ;  /* 0x00000002920d7220 */ /* 0x000fc80000400000 */
[----:B------:R0:W-:Y:S04]  /*30f90*/  @P3 STG.E desc[UR44][R6.64+0x3a4], R143 ;  /* 0x0003a48f06003986 */ /* 0x0001e8000c10192c */
[----:B------:R-:W-:Y:S01]  /*30fa0*/  @P4 STG.E desc[UR44][R4.64+0x3c0], R3 ;  /* 0x0003c00304004986 */ /* 0x000fe2000c10192c */
[C---:B------:R-:W-:Y:S02]  /*30fb0*/  ISETP.GT.AND P4, PT, R0.reuse, 0xf1, P0 ;  /* 0x000000f10000780c */ /* 0x040fe40000784270 */
[C---:B------:R-:W-:Y:S02]  /*30fc0*/  ISETP.GT.AND P3, PT, R0.reuse, 0xf8, P1 ;  /* 0x000000f80000780c */ /* 0x040fe40000f64270 */
[----:B------:R-:W-:Y:S02]  /*30fd0*/  F2FP.TF32.F32.PACK_B R145, R145 ;  /* 0x00000091ff91723e */ /* 0x000fe400024050ff */
[C---:B------:R-:W-:Y:S01]  /*30fe0*/  ISETP.GT.AND P1, PT, R0.reuse, 0xf9, P1 ;  /* 0x000000f90000780c */ /* 0x040fe20000f24270 */
[----:B0-----:R-:W-:Y:S01]  /*30ff0*/  @P5 IMAD.MOV.U32 R6, RZ, RZ, R8 ;  /* 0x000000ffff065224 */ /* 0x001fe200078e0008 */
[----:B------:R-:W-:Y:S01]  /*31000*/  ISETP.GT.AND P6, PT, R0, 0xf8, P0 ;  /* 0x000000f80000780c */ /* 0x000fe200007c4270 */
[----:B------:R-:W-:Y:S01]  /*31010*/  FMUL R147, R147, R2 ;  /* 0x0000000293937220 */ /* 0x000fe20000400000 */
[----:B------:R-:W-:-:S02]  /*31020*/  F2FP.TF32.F32.PACK_B R13, R13 ;  /* 0x0000000dff0d723e */ /* 0x000fc400024050ff */
[----:B------:R-:W-:Y:S01]  /*31030*/  @P5 MOV R7, R9 ;  /* 0x0000000900075202 */ /* 0x000fe20000000f00 */
[-C--:B------:R-:W-:Y:S01]  /*31040*/  FMUL R19, R148, R2.reuse ;  /* 0x0000000294137220 */ /* 0x080fe20000400000 */
[-C--:B------:R-:W-:Y:S01]  /*31050*/  FMUL R149, R149, R2.reuse ;  /* 0x0000000295957220 */ /* 0x080fe20000400000 */
[----:B------:R-:W-:Y:S01]  /*31060*/  @P2 STG.E desc[UR44][R4.64+0x3c4], R145 ;  /* 0x0003c49104002986 */ /* 0x000fe2000c10192c */
[----:B------:R-:W-:Y:S02]  /*31070*/  ISETP.GT.AND P0, PT, R0, 0xf9, P0 ;  /* 0x000000f90000780c */ /* 0x000fe40000704270 */
[----:B------:R-:W-:Y:S01]  /*31080*/  F2FP.TF32.F32.PACK_B R147, R147 ;  /* 0x00000093ff93723e */ /* 0x000fe200024050ff */
[----:B------:R0:W-:Y:S01]  /*31090*/  @P5 STG.E desc[UR44][R6.64+0x3c0], R13 ;  /* 0x0003c00d06005986 */ /* 0x0001e2000c10192c */
[----:B------:R-:W-:Y:S01]  /*310a0*/  F2FP.TF32.F32.PACK_B R19, R19 ;  /* 0x00000013ff13723e */ /* 0x000fe200024050ff */
[-C--:B------:R-:W-:Y:S01]  /*310b0*/  FMUL R21, R150, R2.reuse ;  /* 0x0000000296157220 */ /* 0x080fe20000400000 */
[----:B------:R-:W-:Y:S01]  /*310c0*/  F2FP.TF32.F32.PACK_B R149, R149 ;  /* 0x00000095ff95723e */ /* 0x000fe200024050ff */
[----:B------:R-:W-:Y:S01]  /*310d0*/  FMUL R151, R151, R2 ;  /* 0x0000000297977220 */ /* 0x000fe20000400000 */
[----:B0-----:R-:W-:Y:S01]  /*310e0*/  @P4 IMAD.MOV.U32 R6, RZ, RZ, R8 ;  /* 0x000000ffff064224 */ /* 0x001fe200078e0008 */
[----:B------:R-:W-:-:S02]  /*310f0*/  @P4 MOV R7, R9 ;  /* 0x0000000900074202 */ /* 0x000fc40000000f00 */
[----:B------:R-:W-:-:S03]  /*31100*/  F2FP.TF32.F32.PACK_B R21, R21 ;  /* 0x00000015ff15723e */ /* 0x000fc600024050ff */
[----:B------:R-:W-:Y:S01]  /*31110*/  @P4 STG.E desc[UR44][R6.64+0x3c4], R147 ;  /* 0x0003c49306004986 */ /* 0x000fe2000c10192c */
[----:B------:R-:W-:-:S03]  /*31120*/  F2FP.TF32.F32.PACK_B R151, R151 ;  /* 0x00000097ff97723e */ /* 0x000fc600024050ff */
[----:B------:R-:W-:Y:S04]  /*31130*/  @P3 STG.E desc[UR44][R4.64+0x3e0], R19 ;  /* 0x0003e01304003986 */ /* 0x000fe8000c10192c */
[----:B------:R0:W-:Y:S02]  /*31140*/  @P1 STG.E desc[UR44][R4.64+0x3e4], R149 ;  /* 0x0003e49504001986 */ /* 0x0001e4000c10192c */
[----:B0-----:R-:W-:Y:S01]  /*31150*/  @P6 IMAD.MOV.U32 R4, RZ, RZ, R8 ;  /* 0x000000ffff046224 */ /* 0x001fe200078e0008 */
[----:B------:R-:W-:-:S05]  /*31160*/  @P6 MOV R5, R9 ;  /* 0x0000000900056202 */ /* 0x000fca0000000f00 */
[----:B------:R0:W-:Y:S04]  /*31170*/  @P6 STG.E desc[UR44][R4.64+0x3e0], R21 ;  /* 0x0003e01504006986 */ /* 0x0001e8000c10192c */
[----:B------:R0:W-:Y:S02]  /*31180*/  @P0 STG.E desc[UR44][R8.64+0x3e4], R151 ;  /* 0x0003e49708000986 */ /* 0x0001e4000c10192c */
.L_x_540:
[----:B------:R-:W-:Y:S05]  /*31190*/  BSYNC B0 ;  /* 0x0000000000007941 */ /* 0x000fea0003800000 */
.L_x_32:
[----:B0---4-:R-:W4:Y:S04]  /*311a0*/  LDL.LU R5, [R1+0x200] ;  /* 0x0002000001057983 */ /* 0x011f280000300800 */
[----:B------:R-:W4:Y:S01]  /*311b0*/  LDL.LU R4, [R1+0x204] ;  /* 0x0002040001047983 */ /* 0x000f220000300800 */
[----:B------:R-:W-:Y:S01]  /*311c0*/  ULDC UR4, c[0x0][0xc] ;  /* 0x0000030000047ab9 */ /* 0x000fe20000000800 */
[----:B------:R-:W-:Y:S01]  /*311d0*/  ULDC UR5, c[0x0][0x10] ;  /* 0x0000040000057ab9 */ /* 0x000fe20000000800 */
[----:B------:R-:W4:Y:S01]  /*311e0*/  LDC R3, c[0x0][0x14] ;  /* 0x00000500ff037b82 */ /* 0x000f220000000800 */
[----:B------:R-:W-:Y:S01]  /*311f0*/  UIMAD.WIDE.U32 UR4, UR4, UR5, URZ ;  /* 0x00000005040472a5 */ /* 0x000fe2000f8e003f */
[----:B------:R-:W-:Y:S01]  /*31200*/  PRMT R0, RZ, 0x7610, R0 ;  /* 0x00007610ff007816 */ /* 0x000fe20000000000 */
[----:B------:R-:W-:Y:S01]  /*31210*/  UMOV UR41, 0xffffffff ;  /* 0xffffffff00297882 */ /* 0x000fe20000000000 */
[----:B------:R-:W-:-:S03]  /*31220*/  UMOV UR42, 0xffffffff ;  /* 0xffffffff002a7882 */ /* 0x000fc60000000000 */
[----:B----4-:R-:W-:-:S04]  /*31230*/  IMAD.WIDE.U32 R4, R3, UR4, R4 ;  /* 0x0000000403047c25 */ /* 0x010fc8000f8e0004 */
[----:B------:R-:W-:Y:S01]  /*31240*/  IMAD R3, R3, UR5, RZ ;  /* 0x0000000503037c24 */ /* 0x000fe2000f8e02ff */
[----:B------:R-:W-:Y:S01]  /*31250*/  MOV R7, R4 ;  /* 0x0000000400077202 */ /* 0x000fe20000000f00 */
[----:B------:R-:W-:Y:S02]  /*31260*/  ULDC.64 UR4, c[0x0][0x650] ;  /* 0x0001940000047ab9 */ /* 0x000fe40000000a00 */
[----:B------:R-:W-:Y:S01]  /*31270*/  IMAD.IADD R6, R5, 0x1, R3 ;  /* 0x0000000105067824 */ /* 0x000fe200078e0203 */
[----:B------:R-:W-:-:S04]  /*31280*/  ISETP.GE.U32.AND P0, PT, R4, UR4, PT ;  /* 0x0000000404007c0c */ /* 0x000fc8000bf06070 */
[----:B------:R0:W-:Y:S01]  /*31290*/  STL [R1+0x200], R6 ;  /* 0x0002000601007387 */ /* 0x0001e20000100800 */
[----:B------:R-:W-:-:S03]  /*312a0*/  ISETP.GE.U32.AND.EX P0, PT, R6, UR5, PT, P0 ;  /* 0x0000000506007c0c */ /* 0x000fc6000bf06100 */
[----:B------:R0:W-:Y:S10]  /*312b0*/  STL [R1+0x204], R7 ;  /* 0x0002040701007387 */ /* 0x0001f40000100800 */
[----:B0-----:R-:W-:Y:S05]  /*312c0*/  @P0 BRA `(.L_x_541) ;  /* 0x0000000400880947 */ /* 0x001fea0003800000 */
[----:B------:R-:W0:Y:S01]  /*312d0*/  S2UR UR6, SR_CTAID.X ;  /* 0x00000000000679c3 */ /* 0x000e220000002500 */
[----:B------:R-:W-:Y:S01]  /*312e0*/  ULDC.64 UR12, c[0x0][0x628] ;  /* 0x00018a00000c7ab9 */ /* 0x000fe20000000a00 */
[----:B------:R-:W-:Y:S01]  /*312f0*/  ULDC UR4, c[0x0][0x150] ;  /* 0x0000540000047ab9 */ /* 0x000fe20000000800 */
[----:B------:R-:W-:Y:S01]  /*31300*/  ISETP.NE.U32.AND P0, PT, RZ, UR12, PT ;  /* 0x0000000cff007c0c */ /* 0x000fe2000bf05070 */
[----:B------:R-:W-:Y:S01]  /*31310*/  ULDC UR15, c[0x0][0x630] ;  /* 0x00018c00000f7ab9 */ /* 0x000fe20000000800 */
[C---:B------:R-:W-:Y:S01]  /*31320*/  R2UR UR16, R7.reuse ;  /* 0x00000000071072ca */ /* 0x040fe200000e0000 */
[----:B------:R-:W-:Y:S01]  /*31330*/  ULDC UR19, c[0x0][0x154] ;  /* 0x0000550000137ab9 */ /* 0x000fe20000000800 */
[----:B------:R-:W-:Y:S01]  /*31340*/  ISETP.NE.AND.EX P0, PT, RZ, UR13, PT, P0 ;  /* 0x0000000dff007c0c */ /* 0x000fe2000bf05300 */
[----:B------:R-:W4:Y:S01]  /*31350*/  S2UR UR18, SR_CTAID.Y ;  /* 0x00000000001279c3 */ /* 0x000f220000002600 */
[----:B------:R-:W-:Y:S02]  /*31360*/  R2UR UR17, R6 ;  /* 0x00000000061172ca */ /* 0x000fe400000e0000 */
[----:B------:R-:W-:-:S02]  /*31370*/  R2UR UR10, R7 ;  /* 0x00000000070a72ca */ /* 0x000fc400000e0000 */
[----:B------:R-:W-:Y:S02]  /*31380*/  R2UR UR11, R6 ;  /* 0x00000000060b72ca */ /* 0x000fe400000e0000 */
[----:B0-----:R-:W-:-:S05]  /*31390*/  I2FP.F32.U32 R0, UR6 ;  /* 0x0000000600007c45 */ /* 0x001fca0008201000 */
[----:B------:R-:W-:-:S04]  /*313a0*/  FMUL R0, R0, UR4 ;  /* 0x0000000400007c20 */ /* 0x000fc80008400000 */
[----:B------:R0:W0:Y:S01]  /*313b0*/  F2I.U32.TRUNC.NTZ R3, R0 ;  /* 0x0000000000037305 */ /* 0x000022000020f000 */
[----:B----4-:R-:W-:Y:S05]  /*313c0*/  @!P0 BRA `(.L_x_542) ;  /* 0x0000000000308947 */ /* 0x010fea0003800000 */
        /* <DEDUP_REMOVED lines=12> */
.L_x_542:
[----:B------:R-:W-:Y:S01]  /*31490*/  USHF.R.U64 UR42, UR10, UR15, UR11 ;  /* 0x0000000f0a2a7299 */ /* 0x000fe2000800120b */
[----:B0-----:R-:W-:Y:S01]  /*314a0*/  I2FP.F32.U32 R0, UR18 ;  /* 0x0000001200007c45 */ /* 0x001fe20008201000 */
[----:B------:R-:W-:Y:S02]  /*314b0*/  USHF.R.U32.HI UR4, URZ, UR15, UR11 ;  /* 0x0000000f3f047299 */ /* 0x000fe4000801160b */
[----:B------:R-:W-:Y:S02]  /*314c0*/  UIADD3 UR10, UP0, URZ, -UR42, URZ ;  /* 0x8000002a3f0a7290 */ /* 0x000fe4000ff1e03f */
[----:B------:R-:W-:Y:S01]  /*314d0*/  FMUL R0, R0, UR19 ;  /* 0x0000001300007c20 */ /* 0x000fe20008400000 */
[----:B------:R-:W-:Y:S01]  /*314e0*/  ULDC.64 UR12, c[0x0][0x620] ;  /* 0x00018800000c7ab9 */ /* 0x000fe20000000a00 */
[----:B------:R-:W-:Y:S01]  /*314f0*/  UIADD3.X UR4, URZ, ~UR4, URZ, UP0, !UPT ;  /* 0x800000043f047290 */ /* 0x000fe200087fe43f */
[----:B------:R-:W-:Y:S01]  /*31500*/  UMOV UR8, UR16 ;  /* 0x0000001000087c82 */ /* 0x000fe20008000000 */
[----:B------:R-:W-:-:S02]  /*31510*/  UMOV UR9, UR17 ;  /* 0x0000001100097c82 */ /* 0x000fc40008000000 */
[----:B------:R-:W-:Y:S01]  /*31520*/  UIMAD UR4, UR4, UR12, URZ ;  /* 0x0000000c040472a4 */ /* 0x000fe2000f8e023f */
[----:B------:R-:W0:Y:S01]  /*31530*/  F2I.U32.TRUNC.NTZ R0, R0 ;  /* 0x0000000000007305 */ /* 0x000e22000020f000 */
[----:B------:R-:W-:Y:S01]  /*31540*/  UIMAD.WIDE.U32 UR8, UR10, UR12, UR8 ;  /* 0x0000000c0a0872a5 */ /* 0x000fe2000f8e0008 */
[----:B------:R-:W-:Y:S01]  /*31550*/  R2UR UR12, R3 ;  /* 0x00000000030c72ca */ /* 0x000fe200000e0000 */
[----:B------:R-:W-:Y:S01]  /*31560*/  UIMAD UR10, UR10, UR13, UR4 ;  /* 0x0000000d0a0a72a4 */ /* 0x000fe2000f8e0204 */
[----:B------:R-:W-:Y:S01]  /*31570*/  ULDC UR11, c[0x0][0x618] ;  /* 0x00018600000b7ab9 */ /* 0x000fe20000000800 */
[----:B------:R-:W-:Y:S02]  /*31580*/  ULDC UR21, c[0x0][0x658] ;  /* 0x0001960000157ab9 */ /* 0x000fe40000000800 */
[----:B------:R-:W-:Y:S01]  /*31590*/  UIADD3 UR9, UR9, UR10, URZ ;  /* 0x0000000a09097290 */ /* 0x000fe2000fffe03f */
[----:B------:R-:W-:Y:S01]  /*315a0*/  UMOV UR15, 0xffffffff ;  /* 0xffffffff000f7882 */ /* 0x000fe20000000000 */
[----:B------:R-:W-:Y:S01]  /*315b0*/  ULDC.64 UR4, c[0x0][0x640] ;  /* 0x0001900000047ab9 */ /* 0x000fe20000000a00 */
[----:B------:R-:W-:Y:S01]  /*315c0*/  USHF.L.U32 UR15, UR15, UR21, URZ ;  /* 0x000000150f0f7299 */ /* 0x000fe2000800063f */
[----:B------:R-:W-:Y:S01]  /*315d0*/  ISETP.NE.U32.AND P0, PT, RZ, UR4, PT ;  /* 0x00000004ff007c0c */ /* 0x000fe2000bf05070 */
[----:B------:R-:W-:-:S02]  /*315e0*/  USHF.R.U64 UR16, UR8, UR11, UR9 ;  /* 0x0000000b08107299 */ /* 0x000fc40008001209 */
[----:B------:R-:W-:Y:S01]  /*315f0*/  USHF.R.U32.HI UR8, URZ, UR11, UR9 ;  /* 0x0000000b3f087299 */ /* 0x000fe20008011609 */
[----:B0-----:R-:W-:Y:S01]  /*31600*/  R2UR UR14, R0 ;  /* 0x00000000000e72ca */ /* 0x001fe200000e0000 */
[----:B------:R-:W-:Y:S01]  /*31610*/  ULDC UR17, c[0x0][0x608] ;  /* 0x0001820000117ab9 */ /* 0x000fe20000000800 */
[----:B------:R-:W-:Y:S01]  /*31620*/  ULOP3.LUT UR40, URZ, UR15, URZ, 0x33, !UPT ;  /* 0x0000000f3f287292 */ /* 0x000fe2000f8e333f */
[----:B------:R-:W-:Y:S01]  /*31630*/  ISETP.NE.AND.EX P0, PT, RZ, UR5, PT, P0 ;  /* 0x00000005ff007c0c */ /* 0x000fe2000bf05300 */
[----:B------:R-:W-:Y:S02]  /*31640*/  USHF.R.U64 UR15, UR16, UR17, UR8 ;  /* 0x00000011100f7299 */ /* 0x000fe40008001208 */
[----:B------:R-:W-:Y:S02]  /*31650*/  USHF.R.U32.HI UR8, URZ, UR17, UR8 ;  /* 0x000000113f087299 */ /* 0x000fe40008011608 */
[----:B------:R-:W-:Y:S02]  /*31660*/  UIADD3 UR12, -UR12, URZ, URZ ;  /* 0x0000003f0c0c7290 */ /* 0x000fe4000fffe13f */
[----:B------:R-:W-:Y:S01]  /*31670*/  USHF.R.U64 UR17, UR15, UR21, UR8 ;  /* 0x000000150f117299 */ /* 0x000fe20008001208 */
[----:B------:R-:W-:Y:S01]  /*31680*/  UMOV UR19, 0x1 ;  /* 0x0000000100137882 */ /* 0x000fe20000000000 */
[----:B------:R-:W-:Y:S01]  /*31690*/  ULDC UR13, c[0x0][0x144] ;  /* 0x00005100000d7ab9 */ /* 0x000fe20000000800 */
[----:B------:R-:W-:Y:S01]  /*316a0*/  ULDC UR7, c[0x0][0x600] ;  /* 0x0001800000077ab9 */ /* 0x000fe20000000800 */
[----:B------:R-:W-:-:S02]  /*316b0*/  USHF.L.U32 UR24, UR19, UR21, URZ ;  /* 0x0000001513187299 */ /* 0x000fc4000800063f */
[----:B------:R-:W-:Y:S02]  /*316c0*/  USHF.R.U32.HI UR8, URZ, UR21, UR8 ;  /* 0x000000153f087299 */ /* 0x000fe40008011608 */
[----:B------:R-:W-:Y:S02]  /*316d0*/  UIMAD UR21, UR13, UR12, UR6 ;  /* 0x0000000c0d1572a4 */ /* 0x000fe4000f8e0206 */
[----:B------:R-:W-:Y:S02]  /*316e0*/  UIADD3 UR20, UR7, -0x1, URZ ;  /* 0xffffffff07147890 */ /* 0x000fe4000fffe03f */
[----:B------:R-:W-:Y:S01]  /*316f0*/  UIADD3 UR19, -UR14, URZ, URZ ;  /* 0x0000003f0e137290 */ /* 0x000fe2000fffe13f */
[----:B------:R-:W-:Y:S01]  /*31700*/  ULDC UR25, c[0x0][0x148] ;  /* 0x0000520000197ab9 */ /* 0x000fe20000000800 */
[----:B------:R-:W-:Y:S01]  /*31710*/  ULDC UR22, c[0x0][0x648] ;  /* 0x0001920000167ab9 */ /* 0x000fe20000000800 */
[----:B------:R-:W-:Y:S01]  /*31720*/  ULDC UR23, c[0x0][0x638] ;  /* 0x00018e0000177ab9 */ /* 0x000fe20000000800 */
        /* <DEDUP_REMOVED lines=14> */
.L_x_543:
[----:B------:R-:W-:Y:S01]  /*31810*/  UISETP.NE.AND UP0, UPT, UR38, URZ, UPT ;  /* 0x0000003f2600728c */ /* 0x000fe2000bf05270 */
[----:B------:R-:W-:Y:S01]  /*31820*/  IMAD.MOV.U32 R0, RZ, RZ, 0x1 ;  /* 0x00000001ff007424 */ /* 0x000fe200078e00ff */
[----:B------:R-:W-:Y:S02]  /*31830*/  USHF.R.U64 UR4, UR6, UR22, UR8 ;  /* 0x0000001606047299 */ /* 0x000fe40008001208 */
[----:B------:R-:W-:Y:S02]  /*31840*/  ULOP3.LUT UR40, UR15, UR40, URZ, 0xc0, !UPT ;  /* 0x000000280f287292 */ /* 0x000fe4000f8ec03f */
[----:B------:R-:W-:Y:S02]  /*31850*/  UIADD3 UR5, -UR4, URZ, URZ ;  /* 0x0000003f04057290 */ /* 0x000fe4000fffe13f */
[----:B------:R-:W-:Y:S02]  /*31860*/  UIMAD UR40, UR24, UR4, UR40 ;  /* 0x00000004182872a4 */ /* 0x000fe4000f8e0228 */
[----:B------:R-:W-:-:S02]  /*31870*/  ULOP3.LUT UR16, UR16, UR20, URZ, 0xc0, !UPT ;  /* 0x0000001410107292 */ /* 0x000fc4000f8ec03f */
[----:B------:R-:W-:Y:S02]  /*31880*/  @UP0 UIMAD UR21, UR25, UR19, UR18 ;  /* 0x00000013191502a4 */ /* 0x000fe4000f8e0212 */
[----:B------:R-:W-:-:S03]  /*31890*/  UIMAD UR4, UR5, UR23, UR17 ;  /* 0x00000017050472a4 */ /* 0x000fc6000f8e0211 */
[----:B------:R-:W-:Y:S01]  /*318a0*/  ULDC UR5, c[0x0][0x610] ;  /* 0x0001840000057ab9 */ /* 0x000fe20000000800 */
[----:B------:R-:W-:Y:S02]  /*318b0*/  UIMAD UR4, UR4, UR7, UR16 ;  /* 0x00000007040472a4 */ /* 0x000fe4000f8e0210 */
[----:B------:R-:W-:-:S04]  /*318c0*/  UIMAD UR40, UR40, UR5, UR21 ;  /* 0x00000005282872a4 */ /* 0x000fc8000f8e0215 */
[----:B------:R-:W-:Y:S02]  /*318d0*/  USEL UR41, UR4, UR40, !UP0 ;  /* 0x0000002804297287 */ /* 0x000fe4000c000000 */
[----:B------:R-:W-:-:S12]  /*318e0*/  USEL UR40, UR40, UR4, !UP0 ;  /* 0x0000000428287287 */ /* 0x000fd8000c000000 */
.L_x_541:
[----:B------:R-:W-:-:S13]  /*318f0*/  LOP3.LUT P0, RZ, R0, 0xff, RZ, 0xc0, !PT ;  /* 0x000000ff00ff7812 */ /* 0x000fda000780c0ff */
[----:B------:R-:W-:Y:S05]  /*31900*/  @P0 BRA `(.L_x_544) ;  /* 0xfffffcf800a80947 */ /* 0x000fea000383ffff */
[----:B------:R-:W-:Y:S05]  /*31910*/  EXIT ;  /* 0x000000000000794d */ /* 0x000fea0003800000 */
.L_x_7:
[----:B------:R-:W2:Y:S01]  /*31920*/  LDL R5, [R1+0x204] ;  /* 0x0002040001057983 */ /* 0x000ea20000100800 */
[----:B------:R-:W-:-:S03]  /*31930*/  ULDC.64 UR4, c[0x0][0x650] ;  /* 0x0001940000047ab9 */ /* 0x000fc60000000a00 */
[----:B------:R-:W3:Y:S01]  /*31940*/  LDL R4, [R1+0x200] ;  /* 0x0002000001047983 */ /* 0x000ee20000100800 */
[----:B------:R-:W-:Y:S01]  /*31950*/  PRMT R0, RZ, 0x7610, R0 ;  /* 0x00007610ff007816 */ /* 0x000fe20000000000 */
[----:B------:R-:W-:Y:S01]  /*31960*/  IMAD.MOV.U32 R3, RZ, RZ, -0x1 ;  /* 0xffffffffff037424 */ /* 0x000fe200078e00ff */
[----:B------:R-:W-:Y:S02]  /*31970*/  MOV R2, 0xffffffff ;  /* 0xffffffff00027802 */ /* 0x000fe40000000f00 */
[----:B------:R-:W-:Y:S02]  /*31980*/  MOV R11, 0xffffffff ;  /* 0xffffffff000b7802 */ /* 0x000fe40000000f00 */
[----:B--2---:R-:W-:-:S04]  /*31990*/  ISETP.GE.U32.AND P0, PT, R5, UR4, PT ;  /* 0x0000000405007c0c */ /* 0x004fc8000bf06070 */
[----:B---3--:R-:W-:-:S13]  /*319a0*/  ISETP.GE.U32.AND.EX P0, PT, R4, UR5, PT, P0 ;  /* 0x0000000504007c0c */ /* 0x008fda000bf06100 */
        /* <DEDUP_REMOVED lines=21> */
.L_x_546:
[----:B------:R-:W-:Y:S01]  /*31b00*/  USHF.R.U64 UR4, UR14, UR19, UR15 ;  /* 0x000000130e047299 */ /* 0x000fe2000800120f */
[----:B------:R-:W-:Y:S01]  /*31b10*/  R2UR UR7, R4 ;  /* 0x00000000040772ca */ /* 0x000fe200000e0000 */
[----:B------:R-:W-:Y:S02]  /*31b20*/  USHF.R.U32.HI UR5, URZ, UR19, UR15 ;  /* 0x000000133f057299 */ /* 0x000fe4000801160f */
[----:B------:R-:W-:Y:S01]  /*31b30*/  UIADD3 UR13, UP0, URZ, -UR4, URZ ;  /* 0x800000043f0d7290 */ /* 0x000fe2000ff1e03f */
[----:B------:R-:W-:Y:S01]  /*31b40*/  ULDC.64 UR14, c[0x0][0x620] ;  /* 0x00018800000e7ab9 */ /* 0x000fe20000000a00 */
[----:B------:R-:W-:Y:S02]  /*31b50*/  UMOV UR6, UR20 ;  /* 0x0000001400067c82 */ /* 0x000fe40008000000 */
[----:B------:R-:W-:Y:S02]  /*31b60*/  UIADD3.X UR5, URZ, ~UR5, URZ, UP0, !UPT ;  /* 0x800000053f057290 */ /* 0x000fe400087fe43f */
[----:B------:R-:W-:-:S02]  /*31b70*/  UISETP.NE.AND UP1, UPT, UR38, URZ, UPT ;  /* 0x0000003f2600728c */ /* 0x000fc4000bf25270 */
[----:B------:R-:W-:Y:S02]  /*31b80*/  UIMAD UR5, UR5, UR14, URZ ;  /* 0x0000000e050572a4 */ /* 0x000fe4000f8e023f */
[----:B------:R-:W-:Y:S02]  /*31b90*/  UIMAD.WIDE.U32 UR6, UR13, UR14, UR6 ;  /* 0x0000000e0d0672a5 */ /* 0x000fe4000f8e0006 */
[----:B------:R-:W-:Y:S01]  /*31ba0*/  UIMAD UR5, UR13, UR15, UR5 ;  /* 0x0000000f0d0572a4 */ /* 0x000fe2000f8e0205 */
[----:B------:R-:W-:Y:S02]  /*31bb0*/  ULDC UR14, c[0x0][0x608] ;  /* 0x00018200000e7ab9 */ /* 0x000fe40000000800 */
[----:B------:R-:W-:Y:S01]  /*31bc0*/  ULDC UR13, c[0x0][0x618] ;  /* 0x00018600000d7ab9 */ /* 0x000fe20000000800 */
[----:B------:R-:W-:Y:S01]  /*31bd0*/  UIADD3 UR5, UR7, UR5, URZ ;  /* 0x0000000507057290 */ /* 0x000fe2000fffe03f */
[----:B------:R-:W-:Y:S01]  /*31be0*/  ULDC UR22, c[0x0][0x658] ;  /* 0x0001960000167ab9 */ /* 0x000fe20000000800 */
[----:B------:R-:W-:-:S02]  /*31bf0*/  @UP1 UIMAD UR8, UR11, UR12, UR10 ;  /* 0x0000000c0b0812a4 */ /* 0x000fc4000f8e020a */
[----:B------:R-:W-:Y:S02]  /*31c00*/  USHF.R.U64 UR17, UR6, UR13, UR5 ;  /* 0x0000000d06117299 */ /* 0x000fe40008001205 */
[----:B------:R-:W-:Y:S01]  /*31c10*/  USHF.R.U32.HI UR5, URZ, UR13, UR5 ;  /* 0x0000000d3f057299 */ /* 0x000fe20008011605 */
[----:B------:R-:W-:Y:S01]  /*31c20*/  ULDC.64 UR6, c[0x0][0x640] ;  /* 0x0001900000067ab9 */ /* 0x000fe20000000a00 */
[----:B------:R-:W-:Y:S01]  /*31c30*/  UMOV UR10, 0xffffffff ;  /* 0xffffffff000a7882 */ /* 0x000fe20000000000 */
[----:B------:R-:W-:Y:S01]  /*31c40*/  ISETP.NE.U32.AND P0, PT, RZ, UR6, PT ;  /* 0x00000006ff007c0c */ /* 0x000fe2000bf05070 */
[----:B------:R-:W-:Y:S02]  /*31c50*/  USHF.R.U64 UR18, UR17, UR14, UR5 ;  /* 0x0000000e11127299 */ /* 0x000fe40008001205 */
[----:B------:R-:W-:Y:S01]  /*31c60*/  USHF.R.U32.HI UR5, URZ, UR14, UR5 ;  /* 0x0000000e3f057299 */ /* 0x000fe20008011605 */
[----:B------:R-:W-:Y:S01]  /*31c70*/  ISETP.NE.AND.EX P0, PT, RZ, UR7, PT, P0 ;  /* 0x00000007ff007c0c */ /* 0x000fe2000bf05300 */
[----:B------:R-:W-:-:S02]  /*31c80*/  USHF.L.U32 UR11, UR10, UR22, URZ ;  /* 0x000000160a0b7299 */ /* 0x000fc4000800063f */
[----:B------:R-:W-:Y:S01]  /*31c90*/  USHF.R.U64 UR19, UR18, UR22, UR5 ;  /* 0x0000001612137299 */ /* 0x000fe20008001205 */
[----:B------:R-:W-:Y:S01]  /*31ca0*/  ULDC UR20, c[0x0][0x600] ;  /* 0x0001800000147ab9 */ /* 0x000fe20000000800 */
[----:B------:R-:W-:Y:S02]  /*31cb0*/  USHF.R.U32.HI UR10, URZ, UR22, UR5 ;  /* 0x000000163f0a7299 */ /* 0x000fe40008011605 */
[----:B------:R-:W-:Y:S02]  /*31cc0*/  UIADD3 UR21, UR20, -0x1, URZ ;  /* 0xffffffff14157890 */ /* 0x000fe4000fffe03f */
[----:B------:R-:W-:Y:S01]  /*31cd0*/  ULOP3.LUT UR26, URZ, UR11, URZ, 0x33, !UPT ;  /* 0x0000000b3f1a7292 */ /* 0x000fe2000f8e333f */
        /* <DEDUP_REMOVED lines=17> */
.L_x_547:
[----:B------:R-:W-:Y:S01]  /*31df0*/  USHF.R.U64 UR6, UR5, UR23, UR10 ;  /* 0x0000001705067299 */ /* 0x000fe2000800120a */
[----:B------:R-:W-:Y:S01]  /*31e00*/  IMAD.MOV.U32 R0, RZ, RZ, 0x1 ;  /* 0x00000001ff007424 */ /* 0x000fe200078e00ff */
[----:B------:R-:W-:Y:S01]  /*31e10*/  USHF.L.U32 UR25, UR25, UR22, URZ ;  /* 0x0000001619197299 */ /* 0x000fe2000800063f */
[----:B------:R-:W-:Y:S01]  /*31e20*/  MOV R11, UR4 ;  /* 0x00000004000b7c02 */ /* 0x000fe20008000f00 */
[----:B------:R-:W-:Y:S02]  /*31e30*/  ULOP3.LUT UR5, UR18, UR26, URZ, 0xc0, !UPT ;  /* 0x0000001a12057292 */ /* 0x000fe4000f8ec03f */
[----:B------:R-:W-:Y:S02]  /*31e40*/  UIADD3 UR7, -UR6, URZ, URZ ;  /* 0x0000003f06077290 */ /* 0x000fe4000fffe13f */
[----:B------:R-:W-:Y:S02]  /*31e50*/  UIMAD UR6, UR25, UR6, UR5 ;  /* 0x00000006190672a4 */ /* 0x000fe4000f8e0205 */
[----:B------:R-:W-:-:S02]  /*31e60*/  ULOP3.LUT UR17, UR17, UR21, URZ, 0xc0, !UPT ;  /* 0x0000001511117292 */ /* 0x000fc4000f8ec03f */
[----:B------:R-:W-:Y:S02]  /*31e70*/  UIMAD UR5, UR7, UR24, UR19 ;  /* 0x00000018070572a4 */ /* 0x000fe4000f8e0213 */
[----:B------:R-:W-:Y:S01]  /*31e80*/  UISETP.NE.AND UP0, UPT, UR38, URZ, UPT ;  /* 0x0000003f2600728c */ /* 0x000fe2000bf05270 */
[----:B------:R-:W-:Y:S01]  /*31e90*/  ULDC UR7, c[0x0][0x610] ;  /* 0x0001840000077ab9 */ /* 0x000fe20000000800 */
[----:B------:R-:W-:Y:S02]  /*31ea0*/  UIMAD UR5, UR5, UR20, UR17 ;  /* 0x00000014050572a4 */ /* 0x000fe4000f8e0211 */
[----:B------:R-:W-:-:S04]  /*31eb0*/  UIMAD UR8, UR6, UR7, UR8 ;  /* 0x00000007060872a4 */ /* 0x000fc8000f8e0208 */
[----:B------:R-:W-:Y:S02]  /*31ec0*/  USEL UR6, UR5, UR8, !UP0 ;  /* 0x0000000805067287 */ /* 0x000fe4000c000000 */
[----:B------:R-:W-:-:S04]  /*31ed0*/  USEL UR8, UR8, UR5, !UP0 ;  /* 0x0000000508087287 */ /* 0x000fc8000c000000 */
[----:B------:R-:W-:Y:S02]  /*31ee0*/  IMAD.U32 R3, RZ, RZ, UR6 ;  /* 0x00000006ff037e24 */ /* 0x000fe4000f8e00ff */
[----:B------:R-:W-:-:S07]  /*31ef0*/  MOV R2, UR8 ;  /* 0x0000000800027c02 */ /* 0x000fce0008000f00 */
.L_x_545:
[----:B------:R-:W-:-:S08]  /*31f00*/  NOP ;  /* 0x0000000000007918 */ /* 0x000fd00000000000 */
[----:B0-----:R-:W0:-:S00]  /*31f10*/  USETMAXREG.DEALLOC.CTAPOOL 0x18 ;  /* 0x00000018000079c8 */ /* 0x001e0000080e0500 */
[----:B------:R-:W-:-:S13]  /*31f20*/  ISETP.NE.AND P0, PT, RZ, UR9, PT ;  /* 0x00000009ff007c0c */ /* 0x000fda000bf05270 */
[----:B------:R-:W-:Y:S05]  /*31f30*/  @P0 EXIT ;  /* 0x000000000000094d */ /* 0x000fea0003800000 */
[----:B0-----:R-:W-:Y:S01]  /*31f40*/  LOP3.LUT P0, RZ, R0, 0xff, RZ, 0xc0, !PT ;  /* 0x000000ff00ff7812 */ /* 0x001fe2000780c0ff */
[----:B------:R-:W-:Y:S01]  /*31f50*/  IMAD.MOV.U32 R7, RZ, RZ, 0x1 ;  /* 0x00000001ff077424 */ /* 0x000fe200078e00ff */
[----:B------:R-:W-:-:S11]  /*31f60*/  MOV R6, RZ ;  /* 0x000000ff00067202 */ /* 0x000fd60000000f00 */
[----:B------:R-:W-:Y:S05]  /*31f70*/  @!P0 BRA `(.L_x_548) ;  /* 0x0000000c00f88947 */ /* 0x000fea0003800000 */
[----:B------:R-:W0:Y:S01]  /*31f80*/  LDC R0, c[0x0][0x28c] ;  /* 0x0000a300ff007b82 */ /* 0x000e220000000800 */
[----:B------:R-:W1:Y:S01]  /*31f90*/  S2R R10, SR_CgaCtaId ;  /* 0x00000000000a7919 */ /* 0x000e620000008800 */
[----:B------:R-:W-:Y:S01]  /*31fa0*/  ULDC UR13, c[0x0][0x658] ;  /* 0x00019600000d7ab9 */ /* 0x000fe20000000800 */
[----:B------:R-:W-:Y:S01]  /*31fb0*/  UMOV UR5, 0xffffffff ;  /* 0xffffffff00057882 */ /* 0x000fe20000000000 */
[----:B------:R-:W-:Y:S01]  /*31fc0*/  ULDC UR4, c[0x0][0xc] ;  /* 0x0000030000047ab9 */ /* 0x000fe20000000800 */
[----:B------:R-:W-:Y:S01]  /*31fd0*/  USHF.L.U32 UR29, UR5, UR13, URZ ;  /* 0x0000000d051d7299 */ /* 0x000fe2000800063f */
[----:B------:R-:W-:Y:S01]  /*31fe0*/  BSSY B0, `(.L_x_548) ;  /* 0x00000f7000007945 */ /* 0x000fe20003800000 */
[----:B------:R-:W-:Y:S01]  /*31ff0*/  UMOV UR6, 0x1 ;  /* 0x0000000100067882 */ /* 0x000fe20000000000 */
[----:B------:R-:W-:Y:S01]  /*32000*/  ULDC UR5, c[0x0][0x10] ;  /* 0x0000040000057ab9 */ /* 0x000fe20000000800 */
[----:B------:R-:W-:Y:S01]  /*32010*/  USHF.L.U32 UR13, UR6, UR13, URZ ;  /* 0x0000000d060d7299 */ /* 0x000fe2000800063f */
[----:B------:R-:W-:Y:S01]  /*32020*/  MOV R9, 0x1 ;  /* 0x0000000100097802 */ /* 0x000fe20000000f00 */
[----:B------:R-:W-:Y:S01]  /*32030*/  UIMAD.WIDE.U32 UR4, UR4, UR5, URZ ;  /* 0x00000005040472a5 */ /* 0x000fe2000f8e003f */
[----:B------:R-:W-:Y:S01]  /*32040*/  IMAD.MOV.U32 R7, RZ, RZ, 0x1 ;  /* 0x00000001ff077424 */ /* 0x000fe200078e00ff */
[----:B------:R-:W-:Y:S01]  /*32050*/  ULDC UR6, c[0x0][0x14] ;  /* 0x0000050000067ab9 */ /* 0x000fe20000000800 */
[----:B------:R-:W-:Y:S01]  /*32060*/  MOV R6, RZ ;  /* 0x000000ff00067202 */ /* 0x000fe20000000f00 */
[----:B------:R-:W-:-:S02]  /*32070*/  UIMAD.WIDE.U32 UR22, UR4, UR6, URZ ;  /* 0x00000006041672a5 */ /* 0x000fc4000f8e003f */
[----:B------:R-:W-:Y:S01]  /*32080*/  UIMAD UR39, UR5, UR6, URZ ;  /* 0x00000006052772a4 */ /* 0x000fe2000f8e023f */
[----:B------:R-:W-:Y:S01]  /*32090*/  ULDC UR21, c[0x0][0x600] ;  /* 0x0001800000157ab9 */ /* 0x000fe20000000800 */
[----:B------:R-:W-:Y:S02]  /*320a0*/  ULOP3.LUT UR46, UR37, 0x2, URZ, 0xfc, !UPT ;  /* 0x00000002252e7892 */ /* 0x000fe4000f8efc3f */
[----:B------:R-:W-:Y:S01]  /*320b0*/  UIADD3 UR21, UR21, -0x1, URZ ;  /* 0xffffffff15157890 */ /* 0x000fe2000fffe03f */
[----:B0-----:R-:W-:Y:S01]  /*320c0*/  VIADD R0, R0, 0x7f ;  /* 0x0000007f00007836 */ /* 0x001fe20000000000 */
[----:B------:R-:W-:Y:S02]  /*320d0*/  ULOP3.LUT UR29, URZ, UR29, URZ, 0x33, !UPT ;  /* 0x0000001d3f1d7292 */ /* 0x000fe4000f8e333f */
[----:B------:R-:W-:Y:S02]  /*320e0*/  UIADD3 UR39, UR23, UR39, URZ ;  /* 0x0000002717277290 */ /* 0x000fe4000fffe03f */
[----:B------:R-:W-:Y:S01]  /*320f0*/  SHF.R.S32.HI R5, RZ, 0x1f, R0 ;  /* 0x0000001fff057819 */ /* 0x000fe20000011400 */
[----:B------:R-:W-:-:S03]  /*32100*/  ULDC.64 UR14, c[0x0][0x198] ;  /* 0x00006600000e7ab9 */ /* 0x000fc60000000a00 */
[----:B------:R-:W-:Y:S01]  /*32110*/  LEA.HI R0, R5, R0, RZ, 0x7 ;  /* 0x0000000005007211 */ /* 0x000fe200078f38ff */
[C---:B-1----:R-:W-:Y:S01]  /*32120*/  IMAD.SHL.U32 R16, R10.reuse, 0x80, RZ ;  /* 0x000000800a107824 */ /* 0x042fe200078e00ff */
[----:B------:R-:W-:Y:S02]  /*32130*/  SHF.L.U32 R10, R10, 0xc, RZ ;  /* 0x0000000c0a0a7819 */ /* 0x000fe400000006ff */
[----:B------:R-:W-:Y:S02]  /*32140*/  SHF.R.S32.HI R0, RZ, 0x7, R0 ;  /* 0x00000007ff007819 */ /* 0x000fe40000011400 */
[----:B------:R-:W-:Y:S02]  /*32150*/  LOP3.LUT R16, R16, 0x80, RZ, 0xc0, !PT ;  /* 0x0000008010107812 */ /* 0x000fe400078ec0ff */
[----:B------:R-:W-:Y:S01]  /*32160*/  LOP3.LUT R10, R10, 0x1000, RZ, 0xc0, !PT ;  /* 0x000010000a0a7812 */ /* 0x000fe200078ec0ff */
[----:B------:R-:W-:-:S07]  /*32170*/  VIADD R17, R0, 0x1 ;  /* 0x0000000100117836 */ /* 0x000fce0000000000 */
.L_x_559:
[----:B------:R-:W-:-:S03]  /*32180*/  UMOV UR4, 0xffffffff ;  /* 0xffffffff00047882 */ /* 0x000fc60000000000 */
[----:B------:R-:W-:Y:S05]  /*32190*/  BRA.DIV UR4, `(.L_x_549) ;  /* 0x00000012045c7947 */ /* 0x000fea000b800000 */
[----:B------:R-:W-:-:S13]  /*321a0*/  ELECT P6, URZ, PT ;  /* 0x00000000003f782f */ /* 0x000fda00038c0000 */
.L_x_570:
[----:B------:R-:W0:Y:S01]  /*321b0*/  LDC R4, c[0x0][0x28c] ;  /* 0x0000a300ff047b82 */ /* 0x000e220000000800 */
[----:B------:R-:W-:Y:S01]  /*321c0*/  BSSY B1, `(.L_x_550) ;  /* 0x000005c000017945 */ /* 0x000fe20003800000 */
[----:B0-----:R-:W-:-:S13]  /*321d0*/  ISETP.LT.OR P6, PT, R4, 0x1, !P6 ;  /* 0x000000010400780c */ /* 0x001fda00077c1670 */
[----:B------:R-:W-:Y:S05]  /*321e0*/  @P6 BRA `(.L_x_551) ;  /* 0x0000000400646947 */ /* 0x000fea0003800000 */
[----:B------:R-:W-:Y:S01]  /*321f0*/  IMAD R5, R3, 0x100, R16 ;  /* 0x0000010003057824 */ /* 0x000fe200078e0210 */
[----:B------:R-:W-:Y:S01]  /*32200*/  SHF.L.U32 R2, R2, 0x8, RZ ;  /* 0x0000000802027819 */ /* 0x000fe200000006ff */
[----:B------:R-:W-:Y:S01]  /*32210*/  IMAD.MOV.U32 R4, RZ, RZ, R17 ;  /* 0x000000ffff047224 */ /* 0x000fe200078e0011 */
[----:B------:R-:W-:Y:S01]  /*32220*/  MOV R12, RZ ;  /* 0x000000ff000c7202 */ /* 0x000fe20000000f00 */
[----:B------:R-:W-:Y:S01]  /*32230*/  IMAD.MOV.U32 R13, RZ, RZ, R6 ;  /* 0x000000ffff0d7224 */ /* 0x000fe200078e0006 */
[----:B------:R-:W-:-:S07]  /*32240*/  MOV R3, R7 ;  /* 0x0000000700037202 */ /* 0x000fce0000000f00 */
.L_x_554:
[----:B------:R-:W0:Y:S01]  /*32250*/  S2R R15, SR_CgaCtaId ;  /* 0x00000000000f7919 */ /* 0x000e220000008800 */
[----:B------:R-:W-:Y:S02]  /*32260*/  MOV R8, 0x400 ;  /* 0x0000040000087802 */ /* 0x000fe40000000f00 */
[----:B------:R-:W-:Y:S02]  /*32270*/  SHF.L.U32 R14, R3, 0x1f, RZ ;  /* 0x0000001f030e7819 */ /* 0x000fe400000006ff */
[----:B0-----:R-:W-:-:S04]  /*32280*/  LEA R8, R15, R8, 0x18 ;  /* 0x000000080f087211 */ /* 0x001fc800078ec0ff */
[----:B------:R-:W-:-:S04]  /*32290*/  LEA R15, R13, R8, 0x3 ;  /* 0x000000080d0f7211 */ /* 0x000fc800078e18ff */
[----:B------:R-:W0:Y:S02]  /*322a0*/  SYNCS.PHASECHK.TRANS64.TRYWAIT P0, [R15+URZ+0x20], R14 ;  /* 0x0000200e0f0075a7 */ /* 0x000e24000800017f */
[----:B0-----:R-:W-:Y:S05]  /*322b0*/  @!P0 BRA `(.L_x_552) ;  /* 0x0000001000348947 */ /* 0x001fea0003800000 */
.L_x_571:
[----:B------:R-:W1:Y:S01]  /*322c0*/  S2R R18, SR_TID.X ;  /* 0x0000000000127919 */ /* 0x000e620000002100 */
[----:B------:R-:W-:-:S04]  /*322d0*/  UPRMT UR4, UR46, 0x9910, URZ ;  /* 0x000099102e047896 */ /* 0x000fc8000800003f */
[----:B------:R-:W-:Y:S01]  /*322e0*/  UISETP.NE.AND UP0, UPT, UR4, 0x2, UPT ;  /* 0x000000020400788c */ /* 0x000fe2000bf05270 */
[----:B-1----:R-:W-:-:S13]  /*322f0*/  LOP3.LUT P0, RZ, R18, 0x7f, RZ, 0xc0, !PT ;  /* 0x0000007f12ff7812 */ /* 0x002fda000780c0ff */
[----:B0-----:R-:W0:Y:S02]  /*32300*/  @!P0 LDC R14, c[0x0][0x500] ;  /* 0x00014000ff0e8b82 */ /* 0x001e240000000800 */
[----:B0-----:R0:W-:Y:S01]  /*32310*/  @!P0 SYNCS.ARRIVE.TRANS64 RZ, [R15+URZ], R14 ;  /* 0x0000000e0fff89a7 */ /* 0x0011e2000800003f */
[----:B------:R-:W-:-:S13]  /*32320*/  PLOP3.LUT P0, PT, PT, PT, UP0, 0x80, 0x0 ;  /* 0x000000000000781c */ /* 0x000fda0003f0f008 */
[----:B0-----:R-:W-:Y:S05]  /*32330*/  @P0 BRA `(.L_x_553) ;  /* 0x0000000000040947 */ /* 0x001fea0003800000 */
[----:B------:R-:W-:Y:S01]  /*32340*/  BPT.TRAP 0x1 ;  /* 0x000000040000795c */ /* 0x000fe20000300000 */
.L_x_553:
[--C-:B------:R-:W-:Y:S01]  /*32350*/  IMAD R14, R13, 0x20000, R8.reuse ;  /* 0x000200000d0e7824 */ /* 0x100fe200078e0208 */
[----:B------:R-:W-:Y:S01]  /*32360*/  R2UR UR9, R15 ;  /* 0x000000000f0972ca */ /* 0x000fe200000e0000 */
[----:B------:R-:W-:Y:S01]  /*32370*/  UIADD3 UR30, UP0, UR14, 0xf0, URZ ;  /* 0x000000f00e1e7890 */ /* 0x000fe2000ff1e03f */
[----:B------:R-:W-:Y:S01]  /*32380*/  LEA R15, R13, R10, 0xf ;  /* 0x0000000a0d0f7211 */ /* 0x000fe200078e78ff */
[----:B------:R-:W-:Y:S01]  /*32390*/  VIADD R4, R4, 0xffffffff ;  /* 0xffffffff04047836 */ /* 0x000fe20000000000 */
[----:B------:R-:W-:Y:S01]  /*323a0*/  R2UR UR40, R14 ;  /* 0x000000000e2872ca */ /* 0x000fe200000e0000 */
[----:B------:R-:W-:Y:S01]  /*323b0*/  UIADD3.X UR31, URZ, UR15, URZ, UP0, !UPT ;  /* 0x0000000f3f1f7290 */ /* 0x000fe200087fe43f */
[----:B------:R-:W-:Y:S01]  /*323c0*/  R2UR UR10, R12 ;  /* 0x000000000c0a72ca */ /* 0x000fe200000e0000 */
[----:B------:R-:W-:Y:S01]  /*323d0*/  IMAD R15, R15, 0x4, R8 ;  /* 0x000000040f0f7824 */ /* 0x000fe200078e0208 */
[----:B------:R-:W-:Y:S01]  /*323e0*/  R2UR UR11, R2 ;  /* 0x00000000020b72ca */ /* 0x000fe200000e0000 */
[----:B------:R-:W-:Y:S01]  /*323f0*/  UIADD3 UR4, UP1, UR14, 0x1f0, URZ ;  /* 0x000001f00e047890 */ /* 0x000fe2000ff3e03f */
[----:B------:R-:W-:Y:S01]  /*32400*/  R2UR UR12, R11 ;  /* 0x000000000b0c72ca */ /* 0x000fe200000e0000 */
[----:B------:R-:W-:Y:S01]  /*32410*/  UMOV UR6, 0x0 ;  /* 0x0000000000067882 */ /* 0x000fe20000000000 */
[----:B------:R-:W-:Y:S01]  /*32420*/  R2UR UR18, R15 ;  /* 0x000000000f1272ca */ /* 0x000fe200000e0000 */
[----:B------:R-:W-:Y:S01]  /*32430*/  UMOV UR7, 0x10000000 ;  /* 0x1000000000077882 */ /* 0x000fe20000000000 */
[----:B------:R-:W-:Y:S01]  /*32440*/  R2UR UR35, R5 ;  /* 0x00000000052372ca */ /* 0x000fe200000e0000 */
[----:B------:R-:W-:Y:S01]  /*32450*/  UIADD3.X UR5, URZ, UR15, URZ, UP1, !UPT ;  /* 0x0000000f3f057290 */ /* 0x000fe20008ffe43f */
[----:B------:R-:W-:Y:S01]  /*32460*/  ISETP.GT.AND P1, PT, R4, 0x1, PT ;  /* 0x000000010400780c */ /* 0x000fe20003f24270 */
[----:B------:R-:W-:Y:S01]  /*32470*/  UIADD3 UR8, UR40, 0x100, URZ ;  /* 0x0000010028087890 */ /* 0x000fe2000fffe03f */
[----:B------:R-:W-:Y:S01]  /*32480*/  IADD3 R13, R13, 0x1, RZ ;  /* 0x000000010d0d7810 */ /* 0x000fe20007ffe0ff */
[----:B------:R-:W-:Y:S01]  /*32490*/  UIADD3 UR58, UR10, 0x20, URZ ;  /* 0x000000200a3a7890 */ /* 0x000fe2000fffe03f */
[----:B------:R-:W-:Y:S01]  /*324a0*/  IADD3 R12, R12, 0x80, RZ ;  /* 0x000000800c0c7810 */ /* 0x000fe20007ffe0ff */
[----:B------:R-:W-:Y:S01]  /*324b0*/  UIADD3 UR56, UR40, 0x8100, URZ ;  /* 0x0000810028387890 */ /* 0x000fe2000fffe03f */
[----:B------:R-:W-:Y:S01]  /*324c0*/  ISETP.NE.AND P0, PT, R13, 0x4, PT ;  /* 0x000000040d00780c */ /* 0x000fe20003f05270 */
[----:B------:R-:W-:-:S02]  /*324d0*/  UIADD3 UR50, UR10, 0x40, URZ ;  /* 0x000000400a327890 */ /* 0x000fc4000fffe03f */
[----:B------:R-:W-:Y:S01]  /*324e0*/  UIADD3 UR48, UR40, 0x10100, URZ ;  /* 0x0001010028307890 */ /* 0x000fe2000fffe03f */
[----:B------:R0:W-:Y:S01]  /*324f0*/  UTMALDG.3D [UR8], [UR30], desc[UR6] ;  /* 0x000006081e0075b4 */ /* 0x0001e20008011000 */
[----:B------:R-:W-:Y:S01]  /*32500*/  UIADD3 UR42, UR10, 0x60, URZ ;  /* 0x000000600a2a7890 */ /* 0x000fe2000fffe03f */
[----:B------:R-:W-:Y:S01]  /*32510*/  SEL R8, RZ, 0x1, P0 ;  /* 0x00000001ff087807 */ /* 0x000fe20000000000 */
[----:B------:R-:W-:Y:S01]  /*32520*/  UIADD3 UR40, UR40, 0x18100, URZ ;  /* 0x0001810028287890 */ /* 0x000fe2000fffe03f */
[----:B------:R-:W-:Y:S01]  /*32530*/  SEL R13, R13, RZ, P0 ;  /* 0x000000ff0d0d7207 */ /* 0x000fe20000000000 */
[----:B------:R-:W-:Y:S01]  /*32540*/  UIADD3 UR32, UR18, 0x80100, URZ ;  /* 0x0008010012207890 */ /* 0x000fe2000fffe03f */
[----:B------:R-:W-:Y:S01]  /*32550*/  LOP3.LUT R3, R3, R8, RZ, 0x3c, !PT ;  /* 0x0000000803037212 */ /* 0x000fe200078e3cff */
[----:B------:R-:W-:Y:S02]  /*32560*/  UIADD3 UR24, UR18, 0x88100, URZ ;  /* 0x0008810012187890 */ /* 0x000fe4000fffe03f */
[----:B------:R-:W-:Y:S01]  /*32570*/  UIADD3 UR16, UR18, 0x90100, URZ ;  /* 0x0009010012107890 */ /* 0x000fe2000fffe03f */
[----:B------:R-:W-:Y:S01]  /*32580*/  UMOV UR57, UR9 ;  /* 0x0000000900397c82 */ /* 0x000fe20008000000 */
        /* <DEDUP_REMOVED lines=8> */
[----:B------:R1:W-:Y:S01]  /*32610*/  UTMALDG.3D [UR56], [UR30], desc[UR6] ;  /* 0x000006381e0075b4 */ /* 0x0003e20008011000 */
[----:B------:R-:W-:Y:S01]  /*32620*/  UMOV UR45, 0x30000 ;  /* 0x00030000002d7882 */ /* 0x000fe20000000000 */
[----:B------:R-:W-:Y:S01]  /*32630*/  UMOV UR33, UR9 ;  /* 0x0000000900217c82 */ /* 0x000fe20008000000 */
[----:B------:R-:W-:Y:S01]  /*32640*/  UMOV UR34, UR10 ;  /* 0x0000000a00227c82 */ /* 0x000fe20008000000 */
[----:B0-----:R-:W-:Y:S01]  /*32650*/  UIADD3 UR8, UR18, 0x98100, URZ ;  /* 0x0009810012087890 */ /* 0x001fe2000fffe03f */
[----:B------:R-:W-:Y:S01]  /*32660*/  UMOV UR36, UR12 ;  /* 0x0000000c00247c82 */ /* 0x000fe20008000000 */
[----:B------:R-:W-:Y:S01]  /*32670*/  UMOV UR25, UR9 ;  /* 0x0000000900197c82 */ /* 0x000fe20008000000 */
[----:B------:R1:W-:Y:S01]  /*32680*/  UTMALDG.3D [UR48], [UR30], desc[UR6] ;  /* 0x000006301e0075b4 */ /* 0x0003e20008011000 */
        /* <DEDUP_REMOVED lines=8> */
[----:B------:R-:W-:Y:S01]  /*32710*/  UMOV UR11, UR35 ;  /* 0x00000023000b7c82 */ /* 0x000fe20008000000 */
[----:B------:R-:W-:Y:S01]  /*32720*/  UMOV UR10, UR42 ;  /* 0x0000002a000a7c82 */ /* 0x000fe20008000000 */
[----:B------:R1:W-:Y:S01]  /*32730*/  UTMALDG.3D.MULTICAST [UR32], [UR4], UR45, desc[UR6] ;  /* 0x00000620040073b4 */ /* 0x0003e2000801182d */
[----:B------:R1:W-:Y:S01]  /*32740*/  UTMALDG.3D.MULTICAST [UR24], [UR4], UR45, desc[UR6] ;  /* 0x00000618040073b4 */ /* 0x0003e2000801182d */
[----:B------:R1:W-:Y:S01]  /*32750*/  UTMALDG.3D.MULTICAST [UR16], [UR4], UR45, desc[UR6] ;  /* 0x00000610040073b4 */ /* 0x0003e2000801182d */
[----:B------:R1:W-:Y:S02]  /*32760*/  UTMALDG.3D.MULTICAST [UR8], [UR4], UR45, desc[UR6] ;  /* 0x00000608040073b4 */ /* 0x0003e4000801182d */
[----:B-1----:R-:W-:Y:S05]  /*32770*/  @P1 BRA `(.L_x_554) ;  /* 0xfffffff800b41947 */ /* 0x002fea000383ffff */
.L_x_551:
[----:B------:R-:W-:Y:S05]  /*32780*/  BSYNC B1 ;  /* 0x0000000000017941 */ /* 0x000fea0003800000 */
.L_x_550:
[----:B------:R-:W2:Y:S01]  /*32790*/  LDL.LU R15, [R1+0x200] ;  /* 0x00020000010f7983 */ /* 0x000ea20000300800 */
[----:B------:R-:W-:Y:S01]  /*327a0*/  LOP3.LUT P2, RZ, R9, 0xff, RZ, 0xc0, !PT ;  /* 0x000000ff09ff7812 */ /* 0x000fe2000784c0ff */
[----:B------:R-:W-:Y:S01]  /*327b0*/  IMAD.IADD R6, R0, 0x1, R6 ;  /* 0x0000000100067824 */ /* 0x000fe200078e0206 */
[----:B------:R-:W-:Y:S01]  /*327c0*/  ULDC.64 UR4, c[0x0][0x650] ;  /* 0x0001940000047ab9 */ /* 0x000fe20000000a00 */
[----:B------:R-:W3:Y:S01]  /*327d0*/  LDL.LU R14, [R1+0x204] ;  /* 0x00020400010e7983 */ /* 0x000ee20000300800 */
[----:B------:R-:W-:Y:S01]  /*327e0*/  BSSY B1, `(.L_x_555) ;  /* 0x0000074000017945 */ /* 0x000fe20003800000 */
[----:B------:R-:W-:Y:S02]  /*327f0*/  MOV R11, 0xffffffff ;  /* 0xffffffff000b7802 */ /* 0x000fe40000000f00 */
[----:B------:R-:W-:Y:S02]  /*32800*/  SHF.R.U32.HI R2, RZ, 0x2, R6 ;  /* 0x00000002ff027819 */ /* 0x000fe40000011606 */
[----:B------:R-:W-:-:S02]  /*32810*/  ISETP.GT.U32.AND P0, PT, R6, 0x3, PT ;  /* 0x000000030600780c */ /* 0x000fc40003f04070 */
[----:B------:R-:W-:Y:S02]  /*32820*/  LOP3.LUT R2, R2, 0x1, RZ, 0xc0, !PT ;  /* 0x0000000102027812 */ /* 0x000fe400078ec0ff */
[----:B------:R-:W0:Y:S01]  /*32830*/  @P2 S2R R3, SR_CgaCtaId ;  /* 0x0000000000032919 */ /* 0x000e220000008800 */
[----:B------:R-:W-:Y:S02]  /*32840*/  ISETP.LT.U32.AND P0, PT, R0, 0x4, P0 ;  /* 0x000000040000780c */ /* 0x000fe40000701070 */
[----:B------:R-:W-:Y:S02]  /*32850*/  ISETP.NE.U32.AND P1, PT, R2, 0x1, PT ;  /* 0x000000010200780c */ /* 0x000fe40003f25070 */
[----:B------:R-:W-:Y:S02]  /*32860*/  @P2 MOV R2, 0x400 ;  /* 0x0000040000022802 */ /* 0x000fe40000000f00 */
[----:B------:R-:W-:Y:S02]  /*32870*/  ISETP.GT.U32.AND P1, PT, R0, 0x3, !P1 ;  /* 0x000000030000780c */ /* 0x000fe40004f24070 */
[----:B------:R-:W-:-:S02]  /*32880*/  LOP3.LUT R6, R6, 0x3, RZ, 0xc0, !PT ;  /* 0x0000000306067812 */ /* 0x000fc400078ec0ff */
[----:B------:R-:W-:Y:S02]  /*32890*/  PRMT R4, RZ, 0x7610, R4 ;  /* 0x00007610ff047816 */ /* 0x000fe40000000004 */
[----:B------:R-:W-:Y:S02]  /*328a0*/  PRMT R9, RZ, 0x7610, R9 ;  /* 0x00007610ff097816 */ /* 0x000fe40000000009 */
[----:B0-----:R-:W-:Y:S02]  /*328b0*/  @P2 LEA R2, R3, R2, 0x18 ;  /* 0x0000000203022211 */ /* 0x001fe400078ec0ff */
[----:B------:R-:W-:Y:S02]  /*328c0*/  SEL R3, RZ, 0x1, !P1 ;  /* 0x00000001ff037807 */ /* 0x000fe40004800000 */
[----:B------:R0:W-:Y:S02]  /*328d0*/  @P2 SYNCS.ARRIVE.TRANS64.A1T0 RZ, [R2+URZ+0x58], RZ ;  /* 0x000058ff02ff29a7 */ /* 0x0001e4000810003f */
[----:B0-----:R-:W-:-:S04]  /*328e0*/  SEL R2, RZ, 0x1, !P0 ;  /* 0x00000001ff027807 */ /* 0x001fc80004000000 */
[----:B------:R-:W-:Y:S01]  /*328f0*/  LOP3.LUT R7, R3, R7, R2, 0x96, !PT ;  /* 0x0000000703077212 */ /* 0x000fe200078e9602 */
[----:B------:R-:W-:Y:S01]  /*32900*/  IMAD.MOV.U32 R3, RZ, RZ, -0x1 ;  /* 0xffffffffff037424 */ /* 0x000fe200078e00ff */
[----:B------:R-:W-:Y:S02]  /*32910*/  MOV R2, 0xffffffff ;  /* 0xffffffff00027802 */ /* 0x000fe40000000f00 */
[----:B---3--:R-:W-:-:S04]  /*32920*/  IADD3 R14, P0, R14, UR22, RZ ;  /* 0x000000160e0e7c10 */ /* 0x008fc8000ff1e0ff */
[----:B--2---:R-:W-:Y:S01]  /*32930*/  IADD3.X R15, R15, UR39, RZ, P0, !PT ;  /* 0x000000270f0f7c10 */ /* 0x004fe200087fe4ff */
[----:B------:R0:W-:Y:S01]  /*32940*/  STL [R1+0x204], R14 ;  /* 0x0002040e01007387 */ /* 0x0001e20000100800 */
[----:B------:R-:W-:-:S03]  /*32950*/  ISETP.GE.U32.AND P0, PT, R14, UR4, PT ;  /* 0x000000040e007c0c */ /* 0x000fc6000bf06070 */
[----:B------:R0:W-:Y:S01]  /*32960*/  STL [R1+0x200], R15 ;  /* 0x0002000f01007387 */ /* 0x0001e20000100800 */
[----:B------:R-:W-:-:S13]  /*32970*/  ISETP.GE.U32.AND.EX P0, PT, R15, UR5, PT, P0 ;  /* 0x000000050f007c0c */ /* 0x000fda000bf06100 */
[----:B0-----:R-:W-:Y:S05]  /*32980*/  @P0 BRA `(.L_x_556) ;  /* 0x0000000400640947 */ /* 0x001fea0003800000 */
[----:B------:R-:W0:Y:S01]  /*32990*/  S2R R8, SR_CTAID.X ;  /* 0x0000000000087919 */ /* 0x000e220000002500 */
[----:B------:R-:W-:Y:S01]  /*329a0*/  ULDC UR4, c[0x0][0x150] ;  /* 0x0000540000047ab9 */ /* 0x000fe20000000800 */
[----:B------:R-:W1:Y:S01]  /*329b0*/  LDC R5, c[0x0][0x144] ;  /* 0x00005100ff057b82 */ /* 0x000e620000000800 */
[----:B------:R-:W-:Y:S01]  /*329c0*/  UISETP.NE.AND UP0, UPT, UR38, URZ, UPT ;  /* 0x0000003f2600728c */ /* 0x000fe2000bf05270 */
[----:B------:R-:W2:Y:S01]  /*329d0*/  S2R R2, SR_CTAID.Y ;  /* 0x0000000000027919 */ /* 0x000ea20000002600 */
[----:B------:R-:W-:-:S04]  /*329e0*/  ULDC UR7, c[0x0][0x630] ;  /* 0x00018c0000077ab9 */ /* 0x000fc80000000800 */
[----:B------:R-:W-:Y:S01]  /*329f0*/  PLOP3.LUT P0, PT, PT, PT, UP0, 0x80, 0x0 ;  /* 0x000000000000781c */ /* 0x000fe20003f0f008 */
[----:B------:R-:W3:Y:S01]  /*32a00*/  LDC R13, c[0x0][0x148] ;  /* 0x00005200ff0d7b82 */ /* 0x000ee20000000800 */
[----:B0-----:R-:W-:Y:S02]  /*32a10*/  I2FP.F32.U32 R3, R8 ;  /* 0x0000000800037245 */ /* 0x001fe40000201000 */
[----:B--2---:R-:W-:-:S03]  /*32a20*/  I2FP.F32.U32 R4, R2 ;  /* 0x0000000200047245 */ /* 0x004fc60000201000 */
[----:B------:R-:W-:Y:S01]  /*32a30*/  FMUL R3, R3, UR4 ;  /* 0x0000000403037c20 */ /* 0x000fe20008400000 */
[----:B------:R-:W-:Y:S02]  /*32a40*/  ULDC UR4, c[0x0][0x154] ;  /* 0x0000550000047ab9 */ /* 0x000fe40000000800 */
[----:B------:R-:W-:Y:S01]  /*32a50*/  FMUL R11, R4, UR4 ;  /* 0x00000004040b7c20 */ /* 0x000fe20008400000 */
[----:B------:R-:W-:Y:S02]  /*32a60*/  ULDC.64 UR4, c[0x0][0x628] ;  /* 0x00018a0000047ab9 */ /* 0x000fe40000000a00 */
[----:B------:R-:W0:Y:S08]  /*32a70*/  F2I.U32.TRUNC.NTZ R3, R3 ;  /* 0x0000000300037305 */ /* 0x000e30000020f000 */
[----:B------:R-:W2:Y:S01]  /*32a80*/  F2I.U32.TRUNC.NTZ R11, R11 ;  /* 0x0000000b000b7305 */ /* 0x000ea2000020f000 */
[----:B0-----:R-:W-:Y:S01]  /*32a90*/  IMAD.MOV R4, RZ, RZ, -R3 ;  /* 0x000000ffff047224 */ /* 0x001fe200078e0a03 */
[----:B------:R-:W-:-:S03]  /*32aa0*/  MOV R3, R15 ;  /* 0x0000000f00037202 */ /* 0x000fc60000000f00 */
[----:B-1----:R-:W-:Y:S01]  /*32ab0*/  IMAD R8, R5, R4, R8 ;  /* 0x0000000405087224 */ /* 0x002fe200078e0208 */
[----:B--2---:R-:W-:-:S05]  /*32ac0*/  IADD3 R4, -R11, RZ, RZ ;  /* 0x000000ff0b047210 */ /* 0x004fca0007ffe1ff */
[----:B---3--:R-:W-:Y:S01]  /*32ad0*/  @P0 IMAD R8, R13, R4, R2 ;  /* 0x000000040d080224 */ /* 0x008fe200078e0202 */
[----:B------:R-:W-:Y:S01]  /*32ae0*/  ISETP.NE.U32.AND P0, PT, RZ, UR4, PT ;  /* 0x00000004ff007c0c */ /* 0x000fe2000bf05070 */
[----:B------:R-:W-:-:S03]  /*32af0*/  IMAD.MOV.U32 R2, RZ, RZ, R14 ;  /* 0x000000ffff027224 */ /* 0x000fc600078e000e */
[----:B------:R-:W-:-:S13]  /*32b00*/  ISETP.NE.AND.EX P0, PT, RZ, UR5, PT, P0 ;  /* 0x00000005ff007c0c */ /* 0x000fda000bf05300 */
[----:B------:R-:W-:Y:S05]  /*32b10*/  @!P0 BRA `(.L_x_557) ;  /* 0x0000000000288947 */ /* 0x000fea0003800000 */
[----:B------:R-:W-:Y:S02]  /*32b20*/  ULDC UR6, c[0x0][0x634] ;  /* 0x00018d0000067ab9 */ /* 0x000fe40000000800 */
[----:B------:R-:W-:-:S05]  /*32b30*/  IADD3 R3, P0, R14, UR6, RZ ;  /* 0x000000060e037c10 */ /* 0x000fca000ff1e0ff */
[----:B------:R-:W-:-:S04]  /*32b40*/  IMAD.X R11, RZ, RZ, R15, P0 ;  /* 0x000000ffff0b7224 */ /* 0x000fc800000e060f */
[----:B------:R-:W-:-:S04]  /*32b50*/  IMAD.WIDE.U32 R4, R11, UR4, RZ ;  /* 0x000000040b047c25 */ /* 0x000fc8000f8e00ff */
[----:B------:R-:W-:-:S04]  /*32b60*/  IMAD.WIDE.U32 R4, P0, R3, UR5, R4 ;  /* 0x0000000503047c25 */ /* 0x000fc8000f800004 */
[----:B------:R-:W-:-:S04]  /*32b70*/  IMAD.WIDE.U32 R2, R3, UR4, RZ ;  /* 0x0000000403027c25 */ /* 0x000fc8000f8e00ff */
[----:B------:R-:W-:Y:S01]  /*32b80*/  IMAD.MOV.U32 R2, RZ, RZ, R5 ;  /* 0x000000ffff027224 */ /* 0x000fe200078e0005 */
[----:B------:R-:W-:Y:S02]  /*32b90*/  IADD3 RZ, P1, R3, R4, RZ ;  /* 0x0000000403ff7210 */ /* 0x000fe40007f3e0ff */
[----:B------:R-:W-:-:S03]  /*32ba0*/  IADD3.X R3, RZ, RZ, RZ, P0, !PT ;  /* 0x000000ffff037210 */ /* 0x000fc600007fe4ff */
[----:B------:R-:W-:-:S08]  /*32bb0*/  IMAD.WIDE.U32.X R2, R11, UR5, R2, P1 ;  /* 0x000000050b027c25 */ /* 0x000fd000088e0402 */
.L_x_557:
[--C-:B------:R-:W-:Y:S01]  /*32bc0*/  SHF.R.U64 R11, R2, UR7, R3.reuse ;  /* 0x00000007020b7c19 */ /* 0x100fe20008001203 */
[----:B------:R-:W-:Y:S01]  /*32bd0*/  ULDC.64 UR4, c[0x0][0x620] ;  /* 0x0001880000047ab9 */ /* 0x000fe20000000a00 */
[----:B------:R-:W-:Y:S01]  /*32be0*/  SHF.R.U32.HI R2, RZ, UR7, R3 ;  /* 0x00000007ff027c19 */ /* 0x000fe20008011603 */
[----:B------:R-:W-:Y:S01]  /*32bf0*/  ULDC.64 UR6, c[0x0][0x640] ;  /* 0x0001900000067ab9 */ /* 0x000fe20000000a00 */
[----:B------:R-:W-:Y:S02]  /*32c00*/  IADD3 R13, P0, RZ, -R11, RZ ;  /* 0x8000000bff0d7210 */ /* 0x000fe40007f1e0ff */
[----:B------:R-:W-:Y:S02]  /*32c10*/  MOV R3, R15 ;  /* 0x0000000f00037202 */ /* 0x000fe40000000f00 */
[----:B------:R-:W-:Y:S02]  /*32c20*/  IADD3.X R2, RZ, ~R2, RZ, P0, !PT ;  /* 0x80000002ff027210 */ /* 0x000fe400007fe4ff */
[----:B------:R-:W-:-:S03]  /*32c30*/  ISETP.NE.U32.AND P0, PT, RZ, UR6, PT ;  /* 0x00000006ff007c0c */ /* 0x000fc6000bf05070 */
[----:B------:R-:W-:Y:S01]  /*32c40*/  IMAD R2, R2, UR4, RZ ;  /* 0x0000000402027c24 */ /* 0x000fe2000f8e02ff */
[----:B------:R-:W-:-:S03]  /*32c50*/  ISETP.NE.AND.EX P0, PT, RZ, UR7, PT, P0 ;  /* 0x00000007ff007c0c */ /* 0x000fc6000bf05300 */
[----:B------:R-:W-:Y:S02]  /*32c60*/  IMAD R5, R13, UR5, R2 ;  /* 0x000000050d057c24 */ /* 0x000fe4000f8e0202 */
[----:B------:R-:W-:-:S04]  /*32c70*/  IMAD.MOV.U32 R2, RZ, RZ, R14 ;  /* 0x000000ffff027224 */ /* 0x000fc800078e000e */
[----:B------:R-:W-:Y:S01]  /*32c80*/  IMAD.WIDE.U32 R2, R13, UR4, R2 ;  /* 0x000000040d027c25 */ /* 0x000fe2000f8e0002 */
[----:B------:R-:W-:-:S03]  /*32c90*/  ULDC UR4, c[0x0][0x618] ;  /* 0x0001860000047ab9 */ /* 0x000fc60000000800 */
[----:B------:R-:W-:-:S05]  /*32ca0*/  IMAD.IADD R3, R3, 0x1, R5 ;  /* 0x0000000103037824 */ /* 0x000fca00078e0205 */
[--C-:B------:R-:W-:Y:S02]  /*32cb0*/  SHF.R.U64 R12, R2, UR4, R3.reuse ;  /* 0x00000004020c7c19 */ /* 0x100fe40008001203 */
[----:B------:R-:W-:Y:S01]  /*32cc0*/  SHF.R.U32.HI R3, RZ, UR4, R3 ;  /* 0x00000004ff037c19 */ /* 0x000fe20008011603 */
[----:B------:R-:W-:-:S03]  /*32cd0*/  ULDC UR4, c[0x0][0x608] ;  /* 0x0001820000047ab9 */ /* 0x000fc60000000800 */
[--C-:B------:R-:W-:Y:S02]  /*32ce0*/  SHF.R.U32.HI R2, RZ, UR4, R3.reuse ;  /* 0x00000004ff027c19 */ /* 0x100fe40008011603 */
[----:B------:R-:W-:Y:S01]  /*32cf0*/  SHF.R.U64 R13, R12, UR4, R3 ;  /* 0x000000040c0d7c19 */ /* 0x000fe20008001203 */
[----:B------:R-:W-:Y:S02]  /*32d00*/  ULDC UR4, c[0x0][0x658] ;  /* 0x0001960000047ab9 */ /* 0x000fe40000000800 */
[--C-:B------:R-:W-:Y:S02]  /*32d10*/  SHF.R.U32.HI R15, RZ, UR4, R2.reuse ;  /* 0x00000004ff0f7c19 */ /* 0x100fe40008011602 */
[----:B------:R-:W-:-:S03]  /*32d20*/  SHF.R.U64 R14, R13, UR4, R2 ;  /* 0x000000040d0e7c19 */ /* 0x000fc60008001202 */
[----:B------:R-:W-:Y:S01]  /*32d30*/  IMAD.MOV.U32 R3, RZ, RZ, R15 ;  /* 0x000000ffff037224 */ /* 0x000fe200078e000f */
[----:B------:R-:W-:Y:S01]  /*32d40*/  MOV R2, R14 ;  /* 0x0000000e00027202 */ /* 0x000fe20000000f00 */
[----:B------:R-:W-:Y:S06]  /*32d50*/  @!P0 BRA `(.L_x_558) ;  /* 0x0000000000288947 */ /* 0x000fec0003800000 */
[----:B------:R-:W-:Y:S02]  /*32d60*/  ULDC UR4, c[0x0][0x64c] ;  /* 0x0001930000047ab9 */ /* 0x000fe40000000800 */
[----:B------:R-:W-:-:S04]  /*32d70*/  IADD3 R3, P0, R14, UR4, RZ ;  /* 0x000000040e037c10 */ /* 0x000fc8000ff1e0ff */
[----:B------:R-:W-:-:S05]  /*32d80*/  IADD3.X R15, RZ, R15, RZ, P0, !PT ;  /* 0x0000000fff0f7210 */ /* 0x000fca00007fe4ff */
[----:B------:R-:W-:-:S04]  /*32d90*/  IMAD.WIDE.U32 R4, R15, UR6, RZ ;  /* 0x000000060f047c25 */ /* 0x000fc8000f8e00ff */
[----:B------:R-:W-:-:S04]  /*32da0*/  IMAD.WIDE.U32 R4, P0, R3, UR7, R4 ;  /* 0x0000000703047c25 */ /* 0x000fc8000f800004 */
[----:B------:R-:W-:Y:S01]  /*32db0*/  IMAD.WIDE.U32 R2, R3, UR6, RZ ;  /* 0x0000000603027c25 */ /* 0x000fe2000f8e00ff */
[----:B------:R-:W-:-:S04]  /*32dc0*/  MOV R2, R5 ;  /* 0x0000000500027202 */ /* 0x000fc80000000f00 */
[----:B------:R-:W-:Y:S01]  /*32dd0*/  IADD3 RZ, P1, R3, R4, RZ ;  /* 0x0000000403ff7210 */ /* 0x000fe20007f3e0ff */
[----:B------:R-:W-:-:S04]  /*32de0*/  IMAD.X R3, RZ, RZ, RZ, P0 ;  /* 0x000000ffff037224 */ /* 0x000fc800000e06ff */
[----:B------:R-:W-:-:S08]  /*32df0*/  IMAD.WIDE.U32.X R2, R15, UR7, R2, P1 ;  /* 0x000000070f027c25 */ /* 0x000fd000088e0402 */
.L_x_558:
[----:B------:R-:W-:Y:S01]  /*32e00*/  ULDC UR4, c[0x0][0x648] ;  /* 0x0001920000047ab9 */ /* 0x000fe20000000800 */
[----:B------:R-:W-:Y:S01]  /*32e10*/  LOP3.LUT R13, R13, UR29, RZ, 0xc0, !PT ;  /* 0x0000001d0d0d7c12 */ /* 0x000fe2000f8ec0ff */
[----:B------:R-:W-:Y:S01]  /*32e20*/  UISETP.NE.AND UP0, UPT, UR38, URZ, UPT ;  /* 0x0000003f2600728c */ /* 0x000fe2000bf05270 */
[----:B------:R-:W-:Y:S01]  /*32e30*/  SHF.R.U64 R2, R2, UR4, R3 ;  /* 0x0000000402027c19 */ /* 0x000fe20008001203 */
[----:B------:R-:W-:Y:S01]  /*32e40*/  ULDC UR4, c[0x0][0x638] ;  /* 0x00018e0000047ab9 */ /* 0x000fe20000000800 */
[----:B------:R-:W-:Y:S02]  /*32e50*/  LOP3.LUT R5, R12, UR21, RZ, 0xc0, !PT ;  /* 0x000000150c057c12 */ /* 0x000fe4000f8ec0ff */
[----:B------:R-:W-:Y:S01]  /*32e60*/  MOV R4, 0x1 ;  /* 0x0000000100047802 */ /* 0x000fe20000000f00 */
[----:B------:R-:W-:Y:S01]  /*32e70*/  IMAD.MOV R3, RZ, RZ, -R2 ;  /* 0x000000ffff037224 */ /* 0x000fe200078e0a02 */
[----:B------:R-:W-:Y:S01]  /*32e80*/  PLOP3.LUT P0, PT, PT, PT, UP0, 0x40, 0x0 ;  /* 0x000000000000781c */ /* 0x000fe20003f0e808 */
[----:B------:R-:W-:Y:S01]  /*32e90*/  IMAD R13, R2, UR13, R13 ;  /* 0x0000000d020d7c24 */ /* 0x000fe2000f8e020d */
[----:B------:R-:W-:Y:S01]  /*32ea0*/  PLOP3.LUT P1, PT, PT, PT, UP0, 0x40, 0x0 ;  /* 0x000000000000781c */ /* 0x000fe20003f2e808 */
[----:B------:R-:W-:Y:S01]  /*32eb0*/  IMAD R14, R3, UR4, R14 ;  /* 0x00000004030e7c24 */ /* 0x000fe2000f8e020e */
[----:B------:R-:W-:-:S02]  /*32ec0*/  ULDC UR4, c[0x0][0x610] ;  /* 0x0001840000047ab9 */ /* 0x000fc40000000800 */
[----:B------:R-:W-:Y:S01]  /*32ed0*/  IMAD R8, R13, UR4, R8 ;  /* 0x000000040d087c24 */ /* 0x000fe2000f8e0208 */
[----:B------:R-:W-:Y:S02]  /*32ee0*/  ULDC UR4, c[0x0][0x600] ;  /* 0x0001800000047ab9 */ /* 0x000fe40000000800 */
[----:B------:R-:W-:-:S05]  /*32ef0*/  IMAD R5, R14, UR4, R5 ;  /* 0x000000040e057c24 */ /* 0x000fca000f8e0205 */
[----:B------:R-:W-:Y:S02]  /*32f00*/  SEL R3, R5, R8, P0 ;  /* 0x0000000805037207 */ /* 0x000fe40000000000 */
[----:B------:R-:W-:-:S07]  /*32f10*/  SEL R2, R8, R5, P1 ;  /* 0x0000000508027207 */ /* 0x000fce0000800000 */
.L_x_556:
[----:B------:R-:W-:Y:S05]  /*32f20*/  BSYNC B1 ;  /* 0x0000000000017941 */ /* 0x000fea0003800000 */
.L_x_555:
[----:B------:R-:W-:-:S13]  /*32f30*/  LOP3.LUT P0, RZ, R4, 0xff, RZ, 0xc0, !PT ;  /* 0x000000ff04ff7812 */ /* 0x000fda000780c0ff */
[----:B------:R-:W-:Y:S05]  /*32f40*/  @P0 BRA `(.L_x_559) ;  /* 0xfffffff0008c0947 */ /* 0x000fea000383ffff */
[----:B------:R-:W-:Y:S05]  /*32f50*/  BSYNC B0 ;  /* 0x0000000000007941 */ /* 0x000fea0003800000 */
.L_x_548:
[----:B------:R-:W-:-:S03]  /*32f60*/  UMOV UR4, 0xffffffff ;  /* 0xffffffff00047882 */ /* 0x000fc60000000000 */
[----:B------:R-:W-:Y:S05]  /*32f70*/  BRA.DIV UR4, `(.L_x_560) ;  /* 0x0000000604187947 */ /* 0x000fea000b800000 */
[----:B------:R-:W-:-:S13]  /*32f80*/  ELECT P6, URZ, PT ;  /* 0x00000000003f782f */ /* 0x000fda00038c0000 */
.L_x_574:
[----:B------:R-:W-:Y:S04]  /*32f90*/  BSSY B0, `(.L_x_561) ;  /* 0x000002c000007945 */ /* 0x000fe80003800000 */
[----:B------:R-:W-:Y:S05]  /*32fa0*/  @!P6 BRA `(.L_x_562) ;  /* 0x0000000000a8e947 */ /* 0x000fea0003800000 */
[----:B------:R-:W-:-:S04]  /*32fb0*/  ULOP3.LUT UR4, UR37, 0x2, URZ, 0xfc, !UPT ;  /* 0x0000000225047892 */ /* 0x000fc8000f8efc3f */
[----:B------:R-:W-:-:S06]  /*32fc0*/  UISETP.NE.AND UP0, UPT, UR4, 0x3, UPT ;  /* 0x000000030400788c */ /* 0x000fcc000bf05270 */
[----:B------:R-:W-:-:S13]  /*32fd0*/  PLOP3.LUT P0, PT, PT, PT, UP0, 0x80, 0x0 ;  /* 0x000000000000781c */ /* 0x000fda0003f0f008 */
[----:B------:R-:W-:Y:S05]  /*32fe0*/  @!P0 BRA `(.L_x_563) ;  /* 0x0000000000048947 */ /* 0x000fea0003800000 */
[----:B------:R-:W-:Y:S01]  /*32ff0*/  BPT.TRAP 0x1 ;  /* 0x000000040000795c */ /* 0x000fe20000300000 */
.L_x_563:
[----:B------:R-:W0:Y:S01]  /*33000*/  S2R R3, SR_CgaCtaId ;  /* 0x0000000000037919 */ /* 0x000e220000008800 */
[----:B------:R-:W-:-:S04]  /*33010*/  MOV R0, 0x400 ;  /* 0x0000040000007802 */ /* 0x000fc80000000f00 */
[----:B0-----:R-:W-:Y:S02]  /*33020*/  LEA R3, R3, R0, 0x18 ;  /* 0x0000000003037211 */ /* 0x001fe400078ec0ff */
[----:B------:R-:W-:-:S03]  /*33030*/  SHF.L.U32 R0, R7, 0x1f, RZ ;  /* 0x0000001f07007819 */ /* 0x000fc600000006ff */
[----:B------:R-:W-:-:S05]  /*33040*/  VIADD R3, R3, 0x20 ;  /* 0x0000002003037836 */ /* 0x000fca0000000000 */
[----:B------:R-:W-:-:S04]  /*33050*/  LEA R5, R6, R3, 0x3 ;  /* 0x0000000306057211 */ /* 0x000fc800078e18ff */
[----:B------:R-:W0:Y:S02]  /*33060*/  SYNCS.PHASECHK.TRANS64.TRYWAIT P0, [R5+URZ], R0 ;  /* 0x00000000050075a7 */ /* 0x000e24000800017f */
[----:B0-----:R-:W-:Y:S05]  /*33070*/  @!P0 BRA `(.L_x_564) ;  /* 0x0000000000f88947 */ /* 0x001fea0003800000 */
.L_x_575:
[----:B------:R-:W-:-:S05]  /*33080*/  VIADD R6, R6, 0x1 ;  /* 0x0000000106067836 */ /* 0x000fca0000000000 */
[----:B------:R-:W-:-:S04]  /*33090*/  ISETP.NE.AND P0, PT, R6, 0x4, PT ;  /* 0x000000040600780c */ /* 0x000fc80003f05270 */
[----:B0-----:R-:W-:Y:S02]  /*330a0*/  SEL R0, RZ, 0x1, P0 ;  /* 0x00000001ff007807 */ /* 0x001fe40000000000 */
[----:B------:R-:W-:Y:S02]  /*330b0*/  SEL R6, R6, RZ, P0 ;  /* 0x000000ff06067207 */ /* 0x000fe40000000000 */
[----:B------:R-:W-:Y:S02]  /*330c0*/  LOP3.LUT R7, R7, R0, RZ, 0x3c, !PT ;  /* 0x0000000007077212 */ /* 0x000fe400078e3cff */
[----:B------:R-:W-:Y:S02]  /*330d0*/  LEA R5, R6, R3, 0x3 ;  /* 0x0000000306057211 */ /* 0x000fe400078e18ff */
[----:B------:R-:W-:-:S04]  /*330e0*/  SHF.L.U32 R0, R7, 0x1f, RZ ;  /* 0x0000001f07007819 */ /* 0x000fc800000006ff */
[----:B------:R-:W0:Y:S02]  /*330f0*/  SYNCS.PHASECHK.TRANS64.TRYWAIT P0, [R5+URZ], R0 ;  /* 0x00000000050075a7 */ /* 0x000e24000800017f */
[----:B0-----:R-:W-:Y:S05]  /*33100*/  @!P0 BRA `(.L_x_565) ;  /* 0x0000000000e88947 */ /* 0x001fea0003800000 */
.L_x_576:
[----:B0-----:R-:W-:-:S05]  /*33110*/  VIADD R0, R6, 0x1 ;  /* 0x0000000106007836 */ /* 0x001fca0000000000 */
[----:B------:R-:W-:-:S04]  /*33120*/  ISETP.NE.AND P0, PT, R0, 0x4, PT ;  /* 0x000000040000780c */ /* 0x000fc80003f05270 */
[----:B------:R-:W-:Y:S02]  /*33130*/  SEL R2, RZ, 0x1, P0 ;  /* 0x00000001ff027807 */ /* 0x000fe40000000000 */
[----:B------:R-:W-:Y:S02]  /*33140*/  SEL R4, R0, RZ, P0 ;  /* 0x000000ff00047207 */ /* 0x000fe40000000000 */
[----:B------:R-:W-:Y:S02]  /*33150*/  LOP3.LUT R7, R7, R2, RZ, 0x3c, !PT ;  /* 0x0000000207077212 */ /* 0x000fe400078e3cff */
[----:B------:R-:W-:Y:S02]  /*33160*/  LEA R5, R4, R3, 0x3 ;  /* 0x0000000304057211 */ /* 0x000fe400078e18ff */
[----:B------:R-:W-:-:S04]  /*33170*/  SHF.L.U32 R0, R7, 0x1f, RZ ;  /* 0x0000001f07007819 */ /* 0x000fc800000006ff */
[----:B------:R-:W0:Y:S02]  /*33180*/  SYNCS.PHASECHK.TRANS64.TRYWAIT P0, [R5+URZ], R0 ;  /* 0x00000000050075a7 */ /* 0x000e24000800017f */
[----:B0-----:R-:W-:Y:S05]  /*33190*/  @!P0 BRA `(.L_x_566) ;  /* 0x0000000000d88947 */ /* 0x001fea0003800000 */
.L_x_577:
[----:B0-----:R-:W-:-:S05]  /*331a0*/  VIADD R0, R4, 0x1 ;  /* 0x0000000104007836 */ /* 0x001fca0000000000 */
[----:B------:R-:W-:-:S04]  /*331b0*/  ISETP.NE.AND P0, PT, R0, 0x4, PT ;  /* 0x000000040000780c */ /* 0x000fc80003f05270 */
[----:B------:R-:W-:Y:S02]  /*331c0*/  SEL R2, RZ, 0x1, P0 ;  /* 0x00000001ff027807 */ /* 0x000fe40000000000 */
[----:B------:R-:W-:Y:S02]  /*331d0*/  SEL R0, R0, RZ, P0 ;  /* 0x000000ff00007207 */ /* 0x000fe40000000000 */
[----:B------:R-:W-:Y:S02]  /*331e0*/  LOP3.LUT R2, R7, R2, RZ, 0x3c, !PT ;  /* 0x0000000207027212 */ /* 0x000fe400078e3cff */
[----:B------:R-:W-:Y:S02]  /*331f0*/  LEA R3, R0, R3, 0x3 ;  /* 0x0000000300037211 */ /* 0x000fe400078e18ff */
[----:B------:R-:W-:-:S07]  /*33200*/  SHF.L.U32 R0, R2, 0x1f, RZ ;  /* 0x0000001f02007819 */ /* 0x000fce00000006ff */
.L_x_567:
[----:B0-----:R0:W1:Y:S02]  /*33210*/  SYNCS.PHASECHK.TRANS64.TRYWAIT P0, [R3+URZ], R0 ;  /* 0x00000000030075a7 */ /* 0x001064000800017f */
[----:B-1----:R-:W-:Y:S05]  /*33220*/  @!P0 NANOSLEEP.SYNCS 0x989680 ;  /* 0x009896800000895d */ /* 0x002fea0003900000 */
[----:B------:R-:W1:Y:S02]  /*33230*/  @!P0 SYNCS.PHASECHK.TRANS64 P0, [R3+URZ], R0 ;  /* 0x00000000030085a7 */ /* 0x000e64000800007f */
[----:B-1----:R-:W-:Y:S05]  /*33240*/  @!P0 BRA `(.L_x_567) ;  /* 0xfffffffc00f08947 */ /* 0x002fea000383ffff */
.L_x_562:
[----:B------:R-:W-:Y:S05]  /*33250*/  BSYNC B0 ;  /* 0x0000000000007941 */ /* 0x000fea0003800000 */
.L_x_561:
[----:B------:R-:W-:Y:S05]  /*33260*/  EXIT ;  /* 0x000000000000794d */ /* 0x000fea0003800000 */
.L_x_21:
[----:B-1----:R1:W2:Y:S02]  /*33270*/  SYNCS.PHASECHK.TRANS64.TRYWAIT P1, [R4+URZ], R3 ;  /* 0x00000003040075a7 */ /* 0x0022a4000802017f */
[----:B--2---:R-:W-:Y:S05]  /*33280*/  @!P1 NANOSLEEP.SYNCS 0x989680 ;  /* 0x009896800000995d */ /* 0x004fea0003900000 */
[----:B------:R-:W2:Y:S02]  /*33290*/  @!P1 SYNCS.PHASECHK.TRANS64 P1, [R4+URZ], R3 ;  /* 0x00000003040095a7 */ /* 0x000ea4000802007f */
[----:B--2---:R-:W-:Y:S05]  /*332a0*/  @!P1 BRA `(.L_x_21) ;  /* 0xfffffffc00f09947 */ /* 0x004fea000383ffff */
[----:B------:R-:W-:Y:S05]  /*332b0*/  BRA `(.L_x_20) ;  /* 0xfffffce400107947 */ /* 0x000fea000383ffff */
.L_x_26:
[----:B-1----:R1:W2:Y:S02]  /*332c0*/  SYNCS.PHASECHK.TRANS64.TRYWAIT P1, [R3+URZ], R4 ;  /* 0x00000004030075a7 */ /* 0x0022a4000802017f */
[----:B--2---:R-:W-:Y:S05]  /*332d0*/  @!P1 NANOSLEEP.SYNCS 0x989680 ;  /* 0x009896800000995d */ /* 0x004fea0003900000 */
[----:B------:R-:W2:Y:S02]  /*332e0*/  @!P1 SYNCS.PHASECHK.TRANS64 P1, [R3+URZ], R4 ;  /* 0x00000004030095a7 */ /* 0x000ea4000802007f */
[----:B--2---:R-:W-:Y:S05]  /*332f0*/  @!P1 BRA `(.L_x_26) ;  /* 0xfffffffc00f09947 */ /* 0x004fea000383ffff */
[----:B------:R-:W-:Y:S05]  /*33300*/  BRA `(.L_x_25) ;  /* 0xfffffdd8008c7947 */ /* 0x000fea000383ffff */
.L_x_549:
[----:B------:R-:W-:Y:S01]  /*33310*/  BSSY B1, `(.L_x_568) ;  /* 0x0000006000017945 */ /* 0x000fe20003800000 */
[----:B------:R-:W-:-:S07]  /*33320*/  IMAD.MOV.U32 R15, RZ, RZ, -0x1 ;  /* 0xffffffffff0f7424 */ /* 0x000fce00078e00ff */
[----:B------:R-:W-:Y:S05]  /*33330*/  WARPSYNC.COLLECTIVE R15, `(.L_x_569) ;  /* 0x000000000f0c7348 */ /* 0x000fea0003c00000 */
[----:B------:R-:W-:Y:S02]  /*33340*/  ELECT P6, UR62, PT ;  /* 0x00000000003e782f */ /* 0x000fe400038c0000 */
[----:B------:R-:W-:Y:S01]  /*33350*/  MOV R14, UR62 ;  /* 0x0000003e000e7c02 */ /* 0x000fe20008000f00 */
[----:B------:R-:W-:Y:S10]  /*33360*/  ENDCOLLECTIVE ;  /* 0x000000000000791b */ /* 0x000ff40003800000 */
.L_x_569:
[----:B------:R-:W-:Y:S05]  /*33370*/  BSYNC B1 ;  /* 0x0000000000017941 */ /* 0x000fea0003800000 */
.L_x_568:
[----:B------:R-:W-:Y:S05]  /*33380*/  BRA `(.L_x_570) ;  /* 0xffffffec00887947 */ /* 0x000fea000383ffff */
.L_x_552:
[----:B0-----:R0:W1:Y:S02]  /*33390*/  SYNCS.PHASECHK.TRANS64.TRYWAIT P0, [R15+URZ+0x20], R14 ;  /* 0x0000200e0f0075a7 */ /* 0x001064000800017f */
[----:B-1----:R-:W-:Y:S05]  /*333a0*/  @!P0 NANOSLEEP.SYNCS 0x989680 ;  /* 0x009896800000895d */ /* 0x002fea0003900000 */
[----:B------:R-:W1:Y:S02]  /*333b0*/  @!P0 SYNCS.PHASECHK.TRANS64 P0, [R15+URZ+0x20], R14 ;  /* 0x0000200e0f0085a7 */ /* 0x000e64000800007f */
[----:B-1----:R-:W-:Y:S05]  /*333c0*/  @!P0 BRA `(.L_x_552) ;  /* 0xfffffffc00f08947 */ /* 0x002fea000383ffff */
[----:B------:R-:W-:Y:S05]  /*333d0*/  BRA `(.L_x_571) ;  /* 0xffffffec00b87947 */ /* 0x000fea000383ffff */
.L_x_560:
[----:B------:R-:W-:Y:S01]  /*333e0*/  BSSY B0, `(.L_x_572) ;  /* 0x0000006000007945 */ /* 0x000fe20003800000 */
[----:B------:R-:W-:-:S07]  /*333f0*/  MOV R15, 0xffffffff ;  /* 0xffffffff000f7802 */ /* 0x000fce0000000f00 */
[----:B------:R-:W-:Y:S05]  /*33400*/  WARPSYNC.COLLECTIVE R15, `(.L_x_573) ;  /* 0x000000000f0c7348 */ /* 0x000fea0003c00000 */
[----:B------:R-:W-:Y:S02]  /*33410*/  ELECT P6, UR62, PT ;  /* 0x00000000003e782f */ /* 0x000fe400038c0000 */
[----:B------:R-:W-:Y:S01]  /*33420*/  MOV R14, UR62 ;  /* 0x0000003e000e7c02 */ /* 0x000fe20008000f00 */
[----:B------:R-:W-:Y:S10]  /*33430*/  ENDCOLLECTIVE ;  /* 0x000000000000791b */ /* 0x000ff40003800000 */
.L_x_573:
[----:B------:R-:W-:Y:S05]  /*33440*/  BSYNC B0 ;  /* 0x0000000000007941 */ /* 0x000fea0003800000 */
.L_x_572:
[----:B------:R-:W-:Y:S05]  /*33450*/  BRA `(.L_x_574) ;  /* 0xfffffff800cc7947 */ /* 0x000fea000383ffff */
.L_x_564:
[----:B0-----:R0:W1:Y:S02]  /*33460*/  SYNCS.PHASECHK.TRANS64.TRYWAIT P0, [R5+URZ], R0 ;  /* 0x00000000050075a7 */ /* 0x001064000800017f */
[----:B-1----:R-:W-:Y:S05]  /*33470*/  @!P0 NANOSLEEP.SYNCS 0x989680 ;  /* 0x009896800000895d */ /* 0x002fea0003900000 */
[----:B------:R-:W1:Y:S02]  /*33480*/  @!P0 SYNCS.PHASECHK.TRANS64 P0, [R5+URZ], R0 ;  /* 0x00000000050085a7 */ /* 0x000e64000800007f */
[----:B-1----:R-:W-:Y:S05]  /*33490*/  @!P0 BRA `(.L_x_564) ;  /* 0xfffffffc00f08947 */ /* 0x002fea000383ffff */
[----:B------:R-:W-:Y:S05]  /*334a0*/  BRA `(.L_x_575) ;  /* 0xfffffff800f47947 */ /* 0x000fea000383ffff */
.L_x_565:
[----:B0-----:R0:W1:Y:S02]  /*334b0*/  SYNCS.PHASECHK.TRANS64.TRYWAIT P0, [R5+URZ], R0 ;  /* 0x00000000050075a7 */ /* 0x001064000800017f */
[----:B-1----:R-:W-:Y:S05]  /*334c0*/  @!P0 NANOSLEEP.SYNCS 0x989680 ;  /* 0x009896800000895d */ /* 0x002fea0003900000 */
[----:B------:R-:W1:Y:S02]  /*334d0*/  @!P0 SYNCS.PHASECHK.TRANS64 P0, [R5+URZ], R0 ;  /* 0x00000000050085a7 */ /* 0x000e64000800007f */
[----:B-1----:R-:W-:Y:S05]  /*334e0*/  @!P0 BRA `(.L_x_565) ;  /* 0xfffffffc00f08947 */ /* 0x002fea000383ffff */
[----:B------:R-:W-:Y:S05]  /*334f0*/  BRA `(.L_x_576) ;  /* 0xfffffffc00047947 */ /* 0x000fea000383ffff */
.L_x_566:
[----:B0-----:R0:W1:Y:S02]  /*33500*/  SYNCS.PHASECHK.TRANS64.TRYWAIT P0, [R5+URZ], R0 ;  /* 0x00000000050075a7 */ /* 0x001064000800017f */
[----:B-1----:R-:W-:Y:S05]  /*33510*/  @!P0 NANOSLEEP.SYNCS 0x989680 ;  /* 0x009896800000895d */ /* 0x002fea0003900000 */
[----:B------:R-:W1:Y:S02]  /*33520*/  @!P0 SYNCS.PHASECHK.TRANS64 P0, [R5+URZ], R0 ;  /* 0x00000000050085a7 */ /* 0x000e64000800007f */
[----:B-1----:R-:W-:Y:S05]  /*33530*/  @!P0 BRA `(.L_x_566) ;  /* 0xfffffffc00f08947 */ /* 0x002fea000383ffff */
[----:B------:R-:W-:Y:S05]  /*33540*/  BRA `(.L_x_577) ;  /* 0xfffffffc00147947 */ /* 0x000fea000383ffff */
.L_x_578:
[----:B------:R-:W-:-:S00]  /*33550*/  BRA `(.L_x_578) ;  /* 0xfffffffc00fc7947 */ /* 0x000fc0000383ffff */
[----:B------:R-:W-:-:S00]  /*33560*/  NOP ;  /* 0x0000000000007918 */ /* 0x000fc00000000000 */
        /* <DEDUP_REMOVED lines=9> */
.L_x_579:


//--------------------- .nv.global.init           --------------------------
	.section	.nv.global.init,"aw",@progbits
.nv.global.init:
	.type		$str$22,@object
	.size		$str$22,($str$23 - $str$22)
$str$22:
        /*0000*/ 	.byte	0x6b, 0x5f, 0x74, 0x69, 0x6c, 0x65, 0x5f, 0x63, 0x6f, 0x75, 0x6e, 0x74, 0x20, 0x3e, 0x3d, 0x20
        /*0010*/ 	.byte	0x31, 0x00
	.type		$str$23,@object
	.size		$str$23,(__unnamed_1 - $str$23)
$str$23:
        /*0012*/ 	.byte	0x2f, 0x74, 0x6d, 0x70, 0x2f, 0x63, 0x75, 0x74, 0x6c, 0x61, 0x73, 0x73, 0x5f, 0x73, 0x77, 0x65
        /*0022*/ 	.byte	0x65, 0x70, 0x5f, 0x73, 0x72, 0x63, 0x2f, 0x69, 0x6e, 0x63, 0x6c, 0x75, 0x64, 0x65, 0x2f, 0x63
        /*0032*/ 	.byte	0x75, 0x74, 0x6c, 0x61, 0x73, 0x73, 0x2f, 0x67, 0x65, 0x6d, 0x6d, 0x2f, 0x63, 0x6f, 0x6c, 0x6c
        /*0042*/ 	.byte	0x65, 0x63, 0x74, 0x69, 0x76, 0x65, 0x2f, 0x73, 0x6d, 0x39, 0x30, 0x5f, 0x6d, 0x6d, 0x61, 0x5f
        /*0052*/ 	.byte	0x74, 0x6d, 0x61, 0x5f, 0x67, 0x6d, 0x6d, 0x61, 0x5f, 0x73, 0x73, 0x5f, 0x77, 0x61, 0x72, 0x70
        /*0062*/ 	.byte	0x73, 0x70, 0x65, 0x63, 0x69, 0x61, 0x6c, 0x69, 0x7a, 0x65, 0x64, 0x2e, 0x68, 0x70, 0x70, 0x00
	.type		__unnamed_1,@object
	.size		__unnamed_1,(.L_0 - __unnamed_1)
__unnamed_1:
        /* <DEDUP_REMOVED lines=178> */
        /*0b92*/ 	.byte	0x65, 0x3a, 0x3a, 0x69, 0x64, 0x65, 0x6e, 0x74, 0x69, 0x74, 0x79, 0x5d, 0x00
.L_0:


//--------------------- .nv.shared._ZN7cutlass13device_kernelINS_4gemm6kernel13GemmUniversalIN4cute5tupleIJiiiiEEENS1_10collective13CollectiveMmaINS1_34MainloopSm90TmaGmmaWarpSpecializedILi4ENS5_IJNS4_1CILi2EEENSA_ILi1EEESC_EEENS1_35KernelTmaWarpSpecializedCooperativeEEENS5_IJNSA_ILi256EEESG_NSA_ILi128EEEEEENS_10tfloat32_tENS5_IJlSC_lEEESJ_SK_NS4_8TiledMMAINS4_8MMA_AtomIJNS4_4SM904GMMA30MMA_64x256x8_F32TF32TF32_SS_TNILNSO_7ScaleInE1ELSQ_1EEEEEENS4_6LayoutISD_NS5_IJSC_NSA_ILi0EEESU_EEEEENS5_IJNS4_10UnderscoreESX_SX_EEEEENS4_13SM90_TMA_LOADENS4_14ComposedLayoutINS4_7SwizzleILi3ELi4ELi3EEENS4_18smem_ptr_flag_bitsILi32EEENST_INS5_IJNSA_ILi8EEENSA_ILi32EEEEEENS5_IJS17_SC_EEEEEEEvNS4_8identityENS4_23SM90_TMA_LOAD_MULTICASTES1B_vS1C_EENS_8epilogue10collective6detail29Sm90TmaWarpSpecializedAdapterINS1G_15DefaultEpilogueISJ_SK_SK_NS1F_6thread17LinearCombinationISJ_Li1EffLNS1K_9ScaleType4KindE0ELNS_15FloatRoundStyleE2ESJ_EENS1_15EpilogueDefaultEEEEEvvEEEEvNT_6ParamsE --------------------------
	.section	.nv.shared._ZN7cutlass13device_kernelINS_4gemm6kernel13GemmUniversalIN4cute5tupleIJiiiiEEENS1_10collective13CollectiveMmaINS1_34MainloopSm90TmaGmmaWarpSpecializedILi4ENS5_IJNS4_1CILi2EEENSA_ILi1EEESC_EEENS1_35KernelTmaWarpSpecializedCooperativeEEENS5_IJNSA_ILi256EEESG_NSA_ILi128EEEEEENS_10tfloat32_tENS5_IJlSC_lEEESJ_SK_NS4_8TiledMMAINS4_8MMA_AtomIJNS4_4SM904GMMA30MMA_64x256x8_F32TF32TF32_SS_TNILNSO_7ScaleInE1ELSQ_1EEEEEENS4_6LayoutISD_NS5_IJSC_NSA_ILi0EEESU_EEEEENS5_IJNS4_10UnderscoreESX_SX_EEEEENS4_13SM90_TMA_LOADENS4_14ComposedLayoutINS4_7SwizzleILi3ELi4ELi3EEENS4_18smem_ptr_flag_bitsILi32EEENST_INS5_IJNSA_ILi8EEENSA_ILi32EEEEEENS5_IJS17_SC_EEEEEEEvNS4_8identityENS4_23SM90_TMA_LOAD_MULTICASTES1B_vS1C_EENS_8epilogue10collective6detail29Sm90TmaWarpSpecializedAdapterINS1G_15DefaultEpilogueISJ_SK_SK_NS1F_6thread17LinearCombinationISJ_Li1EffLNS1K_9ScaleType4KindE0ELNS_15FloatRoundStyleE2ESJ_EENS1_15EpilogueDefaultEEEEEvvEEEEvNT_6ParamsE,"aw",@nobits
	.sectionflags	@""
	.align	16
	.zero		1024


//--------------------- .nv.shared.reserved.0     --------------------------
	.section	.nv.shared.reserved.0,"aw",@nobits
	.weak		__nv_reservedSMEM_offset_0_alias
	.size		__nv_reservedSMEM_offset_0_alias, 0, 0
	.other		__nv_reservedSMEM_offset_0_alias,@"STO_CUDA_RESERVED_SHARED STV_DEFAULT"
__nv_reservedSMEM_offset_0_alias:
	.zero		0


//--------------------- .nv.global                --------------------------
	.section	.nv.global,"aw",@nobits
.nv.global:
	.type		_ZN39_INTERNAL_03143925_4_k_cu_a64c57b4_71814cute1_E,@object
	.size		_ZN39_INTERNAL_03143925_4_k_cu_a64c57b4_71814cute1_E,(_ZN39_INTERNAL_03143925_4_k_cu_a64c57b4_71814cuda3std3__45__cpo6cbeginE - _ZN39_INTERNAL_03143925_4_k_cu_a64c57b4_71814cute1_E)
_ZN39_INTERNAL_03143925_4_k_cu_a64c57b4_71814cute1_E:
	.zero		1
	.type		_ZN39_INTERNAL_03143925_4_k_cu_a64c57b4_71814cuda3std3__45__cpo6cbeginE,@object
	.size		_ZN39_INTERNAL_03143925_4_k_cu_a64c57b4_71814cuda3std3__45__cpo6cbeginE,(_ZN39_INTERNAL_03143925_4_k_cu_a64c57b4_71814cuda3std3__48in_placeE - _ZN39_INTERNAL_03143925_4_k_cu_a64c57b4_71814cuda3std3__45__cpo6cbeginE)
_ZN39_INTERNAL_03143925_4_k_cu_a64c57b4_71814cuda3std3__45__cpo6cbeginE:
	.zero		1
	.type		_ZN39_INTERNAL_03143925_4_k_cu_a64c57b4_71814cuda3std3__48in_placeE,@object
	.size		_ZN39_INTERNAL_03143925_4_k_cu_a64c57b4_71814cuda3std3__48in_placeE,(_ZN39_INTERNAL_03143925_4_k_cu_a64c57b4_71814cuda3std6ranges3__45__cpo9iter_moveE - _ZN39_INTERNAL_03143925_4_k_cu_a64c57b4_71814cuda3std3__48in_placeE)
_ZN39_INTERNAL_03143925_4_k_cu_a64c57b4_71814cuda3std3__48in_placeE:
	.zero		1
	.type		_ZN39_INTERNAL_03143925_4_k_cu_a64c57b4_71814cuda3std6ranges3__45__cpo9iter_moveE,@object
	.size		_ZN39_INTERNAL_03143925_4_k_cu_a64c57b4_71814cuda3std6ranges3__45__cpo9iter_moveE,(_ZN39_INTERNAL_03143925_4_k_cu_a64c57b4_71814cuda3std3__45__cpo5beginE - _ZN39_INTERNAL_03143925_4_k_cu_a64c57b4_71814cuda3std6ranges3__45__cpo9iter_moveE)
_ZN39_INTERNAL_03143925_4_k_cu_a64c57b4_71814cuda3std6ranges3__45__cpo9iter_moveE:
	.zero		1
	.type		_ZN39_INTERNAL_03143925_4_k_cu_a64c57b4_71814cuda3std3__45__cpo5beginE,@object
	.size		_ZN39_INTERNAL_03143925_4_k_cu_a64c57b4_71814cuda3std3__45__cpo5beginE,(_ZN39_INTERNAL_03143925_4_k_cu_a64c57b4_71814cuda3std3__441_GLOBAL__N__03143925_4_k_cu_a64c57b4_71816ignoreE - _ZN39_INTERNAL_03143925_4_k_cu_a64c57b4_71814cuda3std3__45__cpo5beginE)
_ZN39_INTERNAL_03143925_4_k_cu_a64c57b4_71814cuda3std3__45__cpo5beginE:
	.zero		1
	.type		_ZN39_INTERNAL_03143925_4_k_cu_a64c57b4_71814cuda3std3__441_GLOBAL__N__03143925_4_k_cu_a64c57b4_71816ignoreE,@object
	.size		_ZN39_INTERNAL_03143925_4_k_cu_a64c57b4_71814cuda3std3__441_GLOBAL__N__03143925_4_k_cu_a64c57b4_71816ignoreE,(_ZN39_INTERNAL_03143925_4_k_cu_a64c57b4_71814cute7productE - _ZN39_INTERNAL_03143925_4_k_cu_a64c57b4_71814cuda3std3__441_GLOBAL__N__03143925_4_k_cu_a64c57b4_71816ignoreE)
_ZN39_INTERNAL_03143925_4_k_cu_a64c57b4_71814cuda3std3__441_GLOBAL__N__03143925_4_k_cu_a64c57b4_71816ignoreE:
	.zero		1
	.type		_ZN39_INTERNAL_03143925_4_k_cu_a64c57b4_71814cute7productE,@object
	.size		_ZN39_INTERNAL_03143925_4_k_cu_a64c57b4_71814cute7productE,(_ZN39_INTERNAL_03143925_4_k_cu_a64c57b4_71814cuda3std3__45__cpo3endE - _ZN39_INTERNAL_03143925_4_k_cu_a64c57b4_71814cute7productE)
_ZN39_INTERNAL_03143925_4_k_cu_a64c57b4_71814cute7productE:
	.zero		1
	.type		_ZN39_INTERNAL_03143925_4_k_cu_a64c57b4_71814cuda3std3__45__cpo3endE,@object
	.size		_ZN39_INTERNAL_03143925_4_k_cu_a64c57b4_71814cuda3std3__45__cpo3endE,(_ZN39_INTERNAL_03143925_4_k_cu_a64c57b4_71814cuda3std3__419piecewise_constructE - _ZN39_INTERNAL_03143925_4_k_cu_a64c57b4_71814cuda3std3__45__cpo3endE)
_ZN39_INTERNAL_03143925_4_k_cu_a64c57b4_71814cuda3std3__45__cpo3endE:
	.zero		1
	.type		_ZN39_INTERNAL_03143925_4_k_cu_a64c57b4_71814cuda3std3__419piecewise_constructE,@object
	.size		_ZN39_INTERNAL_03143925_4_k_cu_a64c57b4_71814cuda3std3__419piecewise_constructE,(_ZN39_INTERNAL_03143925_4_k_cu_a64c57b4_71814cuda3std3__45__cpo4cendE - _ZN39_INTERNAL_03143925_4_k_cu_a64c57b4_71814cuda3std3__419piecewise_constructE)
_ZN39_INTERNAL_03143925_4_k_cu_a64c57b4_71814cuda3std3__419piecewise_constructE:
	.zero		1
	.type		_ZN39_INTERNAL_03143925_4_k_cu_a64c57b4_71814cuda3std3__45__cpo4cendE,@object
	.size		_ZN39_INTERNAL_03143925_4_k_cu_a64c57b4_71814cuda3std3__45__cpo4cendE,(_ZN39_INTERNAL_03143925_4_k_cu_a64c57b4_71814cuda3std6ranges3__45__cpo4swapE - _ZN39_INTERNAL_03143925_4_k_cu_a64c57b4_71814cuda3std3__45__cpo4cendE)
_ZN39_INTERNAL_03143925_4_k_cu_a64c57b4_71814cuda3std3__45__cpo4cendE:
	.zero		1
	.type		_ZN39_INTERNAL_03143925_4_k_cu_a64c57b4_71814cuda3std6ranges3__45__cpo4swapE,@object
	.size		_ZN39_INTERNAL_03143925_4_k_cu_a64c57b4_71814cuda3std6ranges3__45__cpo4swapE,(.L_8 - _ZN39_INTERNAL_03143925_4_k_cu_a64c57b4_71814cuda3std6ranges3__45__cpo4swapE)
_ZN39_INTERNAL_03143925_4_k_cu_a64c57b4_71814cuda3std6ranges3__45__cpo4swapE:
	.zero		1
.L_8:


//--------------------- .nv.constant0._ZN7cutlass13device_kernelINS_4gemm6kernel13GemmUniversalIN4cute5tupleIJiiiiEEENS1_10collective13CollectiveMmaINS1_34MainloopSm90TmaGmmaWarpSpecializedILi4ENS5_IJNS4_1CILi2EEENSA_ILi1EEESC_EEENS1_35KernelTmaWarpSpecializedCooperativeEEENS5_IJNSA_ILi256EEESG_NSA_ILi128EEEEEENS_10tfloat32_tENS5_IJlSC_lEEESJ_SK_NS4_8TiledMMAINS4_8MMA_AtomIJNS4_4SM904GMMA30MMA_64x256x8_F32TF32TF32_SS_TNILNSO_7ScaleInE1ELSQ_1EEEEEENS4_6LayoutISD_NS5_IJSC_NSA_ILi0EEESU_EEEEENS5_IJNS4_10UnderscoreESX_SX_EEEEENS4_13SM90_TMA_LOADENS4_14ComposedLayoutINS4_7SwizzleILi3ELi4ELi3EEENS4_18smem_ptr_flag_bitsILi32EEENST_INS5_IJNSA_ILi8EEENSA_ILi32EEEEEENS5_IJS17_SC_EEEEEEEvNS4_8identityENS4_23SM90_TMA_LOAD_MULTICASTES1B_vS1C_EENS_8epilogue10collective6detail29Sm90TmaWarpSpecializedAdapterINS1G_15DefaultEpilogueISJ_SK_SK_NS1F_6thread17LinearCombinationISJ_Li1EffLNS1K_9ScaleType4KindE0ELNS_15FloatRoundStyleE2ESJ_EENS1_15EpilogueDefaultEEEEEvvEEEEvNT_6ParamsE --------------------------
	.section	.nv.constant0._ZN7cutlass13device_kernelINS_4gemm6kernel13GemmUniversalIN4cute5tupleIJiiiiEEENS1_10collective13CollectiveMmaINS1_34MainloopSm90TmaGmmaWarpSpecializedILi4ENS5_IJNS4_1CILi2EEENSA_ILi1EEESC_EEENS1_35KernelTmaWarpSpecializedCooperativeEEENS5_IJNSA_ILi256EEESG_NSA_ILi128EEEEEENS_10tfloat32_tENS5_IJlSC_lEEESJ_SK_NS4_8TiledMMAINS4_8MMA_AtomIJNS4_4SM904GMMA30MMA_64x256x8_F32TF32TF32_SS_TNILNSO_7ScaleInE1ELSQ_1EEEEEENS4_6LayoutISD_NS5_IJSC_NSA_ILi0EEESU_EEEEENS5_IJNS4_10UnderscoreESX_SX_EEEEENS4_13SM90_TMA_LOADENS4_14ComposedLayoutINS4_7SwizzleILi3ELi4ELi3EEENS4_18smem_ptr_flag_bitsILi32EEENST_INS5_IJNSA_ILi8EEENSA_ILi32EEEEEENS5_IJS17_SC_EEEEEEEvNS4_8identityENS4_23SM90_TMA_LOAD_MULTICASTES1B_vS1C_EENS_8epilogue10collective6detail29Sm90TmaWarpSpecializedAdapterINS1G_15DefaultEpilogueISJ_SK_SK_NS1F_6thread17LinearCombinationISJ_Li1EffLNS1K_9ScaleType4KindE0ELNS_15FloatRoundStyleE2ESJ_EENS1_15EpilogueDefaultEEEEEvvEEEEvNT_6ParamsE,"a",@progbits
	.sectionflags	@""
	.align	4
.nv.constant0._ZN7cutlass13device_kernelINS_4gemm6kernel13GemmUniversalIN4cute5tupleIJiiiiEEENS1_10collective13CollectiveMmaINS1_34MainloopSm90TmaGmmaWarpSpecializedILi4ENS5_IJNS4_1CILi2EEENSA_ILi1EEESC_EEENS1_35KernelTmaWarpSpecializedCooperativeEEENS5_IJNSA_ILi256EEESG_NSA_ILi128EEEEEENS_10tfloat32_tENS5_IJlSC_lEEESJ_SK_NS4_8TiledMMAINS4_8MMA_AtomIJNS4_4SM904GMMA30MMA_64x256x8_F32TF32TF32_SS_TNILNSO_7ScaleInE1ELSQ_1EEEEEENS4_6LayoutISD_NS5_IJSC_NSA_ILi0EEESU_EEEEENS5_IJNS4_10UnderscoreESX_SX_EEEEENS4_13SM90_TMA_LOADENS4_14ComposedLayoutINS4_7SwizzleILi3ELi4ELi3EEENS4_18smem_ptr_flag_bitsILi32EEENST_INS5_IJNSA_ILi8EEENSA_ILi32EEEEEENS5_IJS17_SC_EEEEEEEvNS4_8identityENS4_23SM90_TMA_LOAD_MULTICASTES1B_vS1C_EENS_8epilogue10collective6detail29Sm90TmaWarpSpecializedAdapterINS1G_15DefaultEpilogueISJ_SK_SK_NS1F_6thread17LinearCombinationISJ_Li1EffLNS1K_9ScaleType4KindE0ELNS_15FloatRoundStyleE2ESJ_EENS1_15EpilogueDefaultEEEEEvvEEEEvNT_6ParamsE:
	.zero		1664


//--------------------- SYMBOLS --------------------------

	.type		.nv.reservedSmem.offset0,@object
	.size		.nv.reservedSmem.offset0,0x4
	.type		__assertfail,@function
